// auto-generated by cutlass_sweep.gemm — config: {"arch": "sm_90", "cluster_m": 1, "cluster_n": 1, "dtype": "fp16", "dtype_b": "fp16", "layout": "nt", "stages": 0, "tile_k": 32, "tile_m": 384, "tile_n": 112}
#include "cutlass/cutlass.h"
#include "cutlass/gemm/collective/collective_builder.hpp"
#include "cutlass/gemm/device/gemm_universal_adapter.h"
#include "cutlass/gemm/kernel/gemm_universal.hpp"
#include "cutlass/epilogue/collective/collective_builder.hpp"

using ElemA = cutlass::half_t;
using ElemB = cutlass::half_t;
using ElemCD = cutlass::half_t;
using Acc  = float;
using TileShape    = cute::Shape<cute::_384, cute::_112, cute::_32>;
using ClusterShape = cute::Shape<cute::_1, cute::_1, cute::_1>;

using CollectiveEpilogue = typename cutlass::epilogue::collective::CollectiveBuilder<
    cutlass::arch::Sm90, cutlass::arch::OpClassTensorOp,
    TileShape, ClusterShape,
    cutlass::epilogue::collective::EpilogueTileAuto,
    Acc, Acc,
    ElemCD, cutlass::layout::RowMajor, 128 / cutlass::sizeof_bits<ElemCD>::value,
    ElemCD, cutlass::layout::RowMajor, 128 / cutlass::sizeof_bits<ElemCD>::value,
    cutlass::epilogue::collective::EpilogueScheduleAuto
  >::CollectiveOp;

using CollectiveMainloop = typename cutlass::gemm::collective::CollectiveBuilder<
    cutlass::arch::Sm90, cutlass::arch::OpClassTensorOp,
    ElemA, cutlass::layout::RowMajor, 128 / cutlass::sizeof_bits<ElemA>::value,
    ElemB, cutlass::layout::ColumnMajor, 128 / cutlass::sizeof_bits<ElemB>::value,
    Acc,
    TileShape, ClusterShape,
    cutlass::gemm::collective::StageCountAutoCarveout<static_cast<int>(sizeof(typename CollectiveEpilogue::SharedStorage))>,
    cutlass::gemm::collective::KernelScheduleAuto
  >::CollectiveOp;

using GemmKernel = cutlass::gemm::kernel::GemmUniversal<
    cute::Shape<int,int,int,int>,
    CollectiveMainloop,
    CollectiveEpilogue
>;
using Gemm = cutlass::gemm::device::GemmUniversalAdapter<GemmKernel>;

// Force the device kernel symbol into the cubin without needing a host main.
auto* _anchor = &cutlass::device_kernel<GemmKernel>;


// ===== COMPILED SASS (sm_90a) =====

	.target	sm_90a

	.elftype	@"ET_EXEC"


//--------------------- .note.nv.tkinfo           --------------------------
	.section	.note.nv.tkinfo,"",@"SHT_NOTE"
	.sectionflags	@"SHF_NOTE_NV_TKINFO"
	.tkinfo
        /*0018*/ 	.word	0x00000002
        /*0030*/ 	.string	""
        /*0030*/ 	.string	"ptxas"
        /*0030*/ 	.string	"Cuda compilation tools, release 13.0, V13.0.88"
        /*0030*/ 	.string	"Build cuda_13.0.r13.0/compiler.36424714_0"
        /*0030*/ 	.string	"-arch sm_90a -m 64 "



//--------------------- .note.nv.cuinfo           --------------------------
	.section	.note.nv.cuinfo,"",@"SHT_NOTE"
	.sectionflags	@"SHF_NOTE_NV_CUINFO"
        /*0018*/ 	.short	0x0002
        /*001a*/ 	.short	0x005a
        /*001c*/ 	.short	0x0082
	.zero		2


//--------------------- .nv.info                  --------------------------
	.section	.nv.info,"",@"SHT_CUDA_INFO"
	.align	4


	//----- nvinfo : EIATTR_REGCOUNT
	.align		4
        /*0000*/ 	.byte	0x04, 0x2f
        /*0002*/ 	.short	(.L_15 - .L_14)
	.align		4
.L_14:
        /*0004*/ 	.word	index@(_ZN7cutlass13device_kernelINS_4gemm6kernel13GemmUniversalIN4cute5tupleIJiiiiEEENS1_10collective13CollectiveMmaINS1_34MainloopSm90TmaGmmaWarpSpecializedILi7ENS5_IJNS4_1CILi1EEESB_SB_EEENS1_35KernelTmaWarpSpecializedCooperativeEEENS5_IJNSA_ILi384EEENSA_ILi112EEENSA_ILi32EEEEEENS_6half_tENS5_IJlSB_lEEESJ_SK_NS4_8TiledMMAINS4_8MMA_AtomIJNS4_4SM904GMMA25MMA_64x16x16_F32F16F16_SSILNSO_5MajorE0ELSQ_0ELNSO_7ScaleInE1ELSR_1EEEEEENS4_6LayoutINS5_IJNSA_ILi2EEESB_SB_EEENS5_IJSB_NSA_ILi0EEESX_EEEEENS5_IJNS4_10UnderscoreES10_S10_EEEEENS4_13SM90_TMA_LOADENS4_14ComposedLayoutINS4_7SwizzleILi2ELi4ELi3EEENS4_18smem_ptr_flag_bitsILi16EEENSU_INS5_IJNSA_ILi8EEESH_EEENS5_IJSH_SB_EEEEEEEvNS4_8identityES13_S1D_vS1E_EENS_8epilogue10collective6detail29Sm90TmaWarpSpecializedAdapterINS1H_15DefaultEpilogueISJ_SK_SK_NS1G_6thread17LinearCombinationISJ_Li1EffLNS1L_9ScaleType4KindE0ELNS_15FloatRoundStyleE2ESJ_EENS1_15EpilogueDefaultEEEEEvvEEEEvNT_6ParamsE)
        /*0008*/ 	.word	0x000000a8


	//----- nvinfo : EIATTR_FRAME_SIZE
	.align		4
.L_15:
        /*000c*/ 	.byte	0x04, 0x11
        /*000e*/ 	.short	(.L_17 - .L_16)
	.align		4
.L_16:
        /*0010*/ 	.word	index@(_ZN7cutlass13device_kernelINS_4gemm6kernel13GemmUniversalIN4cute5tupleIJiiiiEEENS1_10collective13CollectiveMmaINS1_34MainloopSm90TmaGmmaWarpSpecializedILi7ENS5_IJNS4_1CILi1EEESB_SB_EEENS1_35KernelTmaWarpSpecializedCooperativeEEENS5_IJNSA_ILi384EEENSA_ILi112EEENSA_ILi32EEEEEENS_6half_tENS5_IJlSB_lEEESJ_SK_NS4_8TiledMMAINS4_8MMA_AtomIJNS4_4SM904GMMA25MMA_64x16x16_F32F16F16_SSILNSO_5MajorE0ELSQ_0ELNSO_7ScaleInE1ELSR_1EEEEEENS4_6LayoutINS5_IJNSA_ILi2EEESB_SB_EEENS5_IJSB_NSA_ILi0EEESX_EEEEENS5_IJNS4_10UnderscoreES10_S10_EEEEENS4_13SM90_TMA_LOADENS4_14ComposedLayoutINS4_7SwizzleILi2ELi4ELi3EEENS4_18smem_ptr_flag_bitsILi16EEENSU_INS5_IJNSA_ILi8EEESH_EEENS5_IJSH_SB_EEEEEEEvNS4_8identityES13_S1D_vS1E_EENS_8epilogue10collective6detail29Sm90TmaWarpSpecializedAdapterINS1H_15DefaultEpilogueISJ_SK_SK_NS1G_6thread17LinearCombinationISJ_Li1EffLNS1L_9ScaleType4KindE0ELNS_15FloatRoundStyleE2ESJ_EENS1_15EpilogueDefaultEEEEEvvEEEEvNT_6ParamsE)
        /*0014*/ 	.word	0x00000000


	//----- nvinfo : EIATTR_MIN_STACK_SIZE
	.align		4
.L_17:
        /*0018*/ 	.byte	0x04, 0x12
        /*001a*/ 	.short	(.L_19 - .L_18)
	.align		4
.L_18:
        /*001c*/ 	.word	index@(_ZN7cutlass13device_kernelINS_4gemm6kernel13GemmUniversalIN4cute5tupleIJiiiiEEENS1_10collective13CollectiveMmaINS1_34MainloopSm90TmaGmmaWarpSpecializedILi7ENS5_IJNS4_1CILi1EEESB_SB_EEENS1_35KernelTmaWarpSpecializedCooperativeEEENS5_IJNSA_ILi384EEENSA_ILi112EEENSA_ILi32EEEEEENS_6half_tENS5_IJlSB_lEEESJ_SK_NS4_8TiledMMAINS4_8MMA_AtomIJNS4_4SM904GMMA25MMA_64x16x16_F32F16F16_SSILNSO_5MajorE0ELSQ_0ELNSO_7ScaleInE1ELSR_1EEEEEENS4_6LayoutINS5_IJNSA_ILi2EEESB_SB_EEENS5_IJSB_NSA_ILi0EEESX_EEEEENS5_IJNS4_10UnderscoreES10_S10_EEEEENS4_13SM90_TMA_LOADENS4_14ComposedLayoutINS4_7SwizzleILi2ELi4ELi3EEENS4_18smem_ptr_flag_bitsILi16EEENSU_INS5_IJNSA_ILi8EEESH_EEENS5_IJSH_SB_EEEEEEEvNS4_8identityES13_S1D_vS1E_EENS_8epilogue10collective6detail29Sm90TmaWarpSpecializedAdapterINS1H_15DefaultEpilogueISJ_SK_SK_NS1G_6thread17LinearCombinationISJ_Li1EffLNS1L_9ScaleType4KindE0ELNS_15FloatRoundStyleE2ESJ_EENS1_15EpilogueDefaultEEEEEvvEEEEvNT_6ParamsE)
        /*0020*/ 	.word	0x00000000
.L_19:


//--------------------- .nv.compat                --------------------------
	.section	.nv.compat,"",@"SHT_CUDA_COMPAT_INFO"
	.align	4
        /*0000*/ 	.byte	0x02, 0x09, 0x01, 0x00, 0x02, 0x02, 0x04, 0x00, 0x02, 0x05, 0x05, 0x00, 0x03, 0x07, 0x01, 0x01
        /*0010*/ 	.byte	0x02, 0x03, 0x01, 0x00, 0x02, 0x06, 0x01, 0x00, 0x04, 0x0b, 0x08, 0x00, 0x00, 0x00, 0x00, 0x00
        /*0020*/ 	.byte	0x00, 0x00, 0x00, 0x00


//--------------------- .nv.info._ZN7cutlass13device_kernelINS_4gemm6kernel13GemmUniversalIN4cute5tupleIJiiiiEEENS1_10collective13CollectiveMmaINS1_34MainloopSm90TmaGmmaWarpSpecializedILi7ENS5_IJNS4_1CILi1EEESB_SB_EEENS1_35KernelTmaWarpSpecializedCooperativeEEENS5_IJNSA_ILi384EEENSA_ILi112EEENSA_ILi32EEEEEENS_6half_tENS5_IJlSB_lEEESJ_SK_NS4_8TiledMMAINS4_8MMA_AtomIJNS4_4SM904GMMA25MMA_64x16x16_F32F16F16_SSILNSO_5MajorE0ELSQ_0ELNSO_7ScaleInE1ELSR_1EEEEEENS4_6LayoutINS5_IJNSA_ILi2EEESB_SB_EEENS5_IJSB_NSA_ILi0EEESX_EEEEENS5_IJNS4_10UnderscoreES10_S10_EEEEENS4_13SM90_TMA_LOADENS4_14ComposedLayoutINS4_7SwizzleILi2ELi4ELi3EEENS4_18smem_ptr_flag_bitsILi16EEENSU_INS5_IJNSA_ILi8EEESH_EEENS5_IJSH_SB_EEEEEEEvNS4_8identityES13_S1D_vS1E_EENS_8epilogue10collective6detail29Sm90TmaWarpSpecializedAdapterINS1H_15DefaultEpilogueISJ_SK_SK_NS1G_6thread17LinearCombinationISJ_Li1EffLNS1L_9ScaleType4KindE0ELNS_15FloatRoundStyleE2ESJ_EENS1_15EpilogueDefaultEEEEEvvEEEEvNT_6ParamsE --------------------------
	.section	.nv.info._ZN7cutlass13device_kernelINS_4gemm6kernel13GemmUniversalIN4cute5tupleIJiiiiEEENS1_10collective13CollectiveMmaINS1_34MainloopSm90TmaGmmaWarpSpecializedILi7ENS5_IJNS4_1CILi1EEESB_SB_EEENS1_35KernelTmaWarpSpecializedCooperativeEEENS5_IJNSA_ILi384EEENSA_ILi112EEENSA_ILi32EEEEEENS_6half_tENS5_IJlSB_lEEESJ_SK_NS4_8TiledMMAINS4_8MMA_AtomIJNS4_4SM904GMMA25MMA_64x16x16_F32F16F16_SSILNSO_5MajorE0ELSQ_0ELNSO_7ScaleInE1ELSR_1EEEEEENS4_6LayoutINS5_IJNSA_ILi2EEESB_SB_EEENS5_IJSB_NSA_ILi0EEESX_EEEEENS5_IJNS4_10UnderscoreES10_S10_EEEEENS4_13SM90_TMA_LOADENS4_14ComposedLayoutINS4_7SwizzleILi2ELi4ELi3EEENS4_18smem_ptr_flag_bitsILi16EEENSU_INS5_IJNSA_ILi8EEESH_EEENS5_IJSH_SB_EEEEEEEvNS4_8identityES13_S1D_vS1E_EENS_8epilogue10collective6detail29Sm90TmaWarpSpecializedAdapterINS1H_15DefaultEpilogueISJ_SK_SK_NS1G_6thread17LinearCombinationISJ_Li1EffLNS1L_9ScaleType4KindE0ELNS_15FloatRoundStyleE2ESJ_EENS1_15EpilogueDefaultEEEEEvvEEEEvNT_6ParamsE,"",@"SHT_CUDA_INFO"
	.sectionflags	@""
	.align	4


	//----- nvinfo : EIATTR_CUDA_API_VERSION
	.align		4
        /*0000*/ 	.byte	0x04, 0x37
        /*0002*/ 	.short	(.L_21 - .L_20)
.L_20:
        /*0004*/ 	.word	0x00000082


	//----- nvinfo : EIATTR_KPARAM_INFO
	.align		4
.L_21:
        /*0008*/ 	.byte	0x04, 0x17
        /*000a*/ 	.short	(.L_23 - .L_22)
.L_22:
        /*000c*/ 	.word	0x00000000
        /*0010*/ 	.short	0x0000
        /*0012*/ 	.short	0x0070
        /*0014*/ 	.byte	0x00, 0xf0, 0x01, 0x10


	//----- nvinfo : EIATTR_SPARSE_MMA_MASK
	.align		4
.L_23:
        /*0018*/ 	.byte	0x03, 0x50
        /*001a*/ 	.short	0x0000


	//----- nvinfo : EIATTR_MAXREG_COUNT
	.align		4
        /*001c*/ 	.byte	0x03, 0x1b
        /*001e*/ 	.short	0x00a8


	//----- nvinfo : EIATTR_NUM_BARRIERS
	.align		4
        /*0020*/ 	.byte	0x02, 0x4c
        /*0022*/ 	.byte	0x01
	.zero		1


	//----- nvinfo : EIATTR_EXTERNS
	.align		4
        /*0024*/ 	.byte	0x04, 0x0f
        /*0026*/ 	.short	(.L_25 - .L_24)


	//   ....[0]....
	.align		4
.L_24:
        /*0028*/ 	.word	index@(__assertfail)


	//----- nvinfo : EIATTR_MERCURY_ISA_VERSION
	.align		4
.L_25:
        /*002c*/ 	.byte	0x03, 0x5f
        /*002e*/ 	.short	0x0101


	//----- nvinfo : EIATTR_INT_WARP_WIDE_INSTR_OFFSETS
	.align		4
        /*0030*/ 	.byte	0x04, 0x31
        /*0032*/ 	.short	(.L_27 - .L_26)


	//   ....[0]....
.L_26:
        /*0034*/ 	.word	0x00000420


	//   ....[1]....
        /*0038*/ 	.word	0x00000430


	//   ....[2]....
        /*003c*/ 	.word	0x00000510


	//----- nvinfo : EIATTR_COOP_GROUP_MASK_REGIDS
	.align		4
.L_27:
        /*0040*/ 	.byte	0x04, 0x29
        /*0042*/ 	.short	(.L_29 - .L_28)


	//   ....[0]....
.L_28:
        /*0044*/ 	.word	0xffffffff


	//   ....[1]....
        /*0048*/ 	.word	0xffffffff


	//   ....[2]....
        /*004c*/ 	.word	0xffffffff


	//   ....[3]....
        /*0050*/ 	.word	0xffffffff


	//   ....[4]....
        /*0054*/ 	.word	0xffffffff


	//----- nvinfo : EIATTR_COOP_GROUP_INSTR_OFFSETS
	.align		4
.L_29:
        /*0058*/ 	.byte	0x04, 0x28
        /*005a*/ 	.short	(.L_31 - .L_30)


	//   ....[0]....
.L_30:
        /*005c*/ 	.word	0x00000060


	//   ....[1]....
        /*0060*/ 	.word	0x00000070


	//   ....[2]....
        /*0064*/ 	.word	0x00000130


	//   ....[3]....
        /*0068*/ 	.word	0x00000320


	//   ....[4]....
        /*006c*/ 	.word	0x00001000


	//----- nvinfo : EIATTR_REG_RECONFIG
	.align		4
.L_31:
        /*0070*/ 	.byte	0x01, 0x54
	.zero		2


	//----- nvinfo : EIATTR_SYSCALL_OFFSETS
	.align		4
        /*0074*/ 	.byte	0x04, 0x46
        /*0076*/ 	.short	(.L_33 - .L_32)


	//   ....[0]....
.L_32:
        /*0078*/ 	.word	0x000011b0


	//----- nvinfo : EIATTR_MBARRIER_INSTR_OFFSETS
	.align		4
.L_33:
        /*007c*/ 	.byte	0x04, 0x39
        /*007e*/ 	.short	(.L_35 - .L_34)


	//   ....[0]....
.L_34:
        /*0080*/ 	.word	0x00000230
        /*0084*/ 	.word	0x000000ff
        /*0088*/ 	.word	0x00000000
        /*008c*/ 	.short	0x0100
        /*008e*/ 	.byte	0x08
	.zero		1


	//   ....[1]....
        /*0090*/ 	.word	0x00000240
        /*0094*/ 	.word	0x000000ff
        /*0098*/ 	.word	0x00000038
        /*009c*/ 	.short	0x0100
        /*009e*/ 	.byte	0x08
	.zero		1


	//   ....[2]....
        /*00a0*/ 	.word	0x00000250
        /*00a4*/ 	.word	0x000000ff
        /*00a8*/ 	.word	0x00000008
        /*00ac*/ 	.short	0x0100
        /*00ae*/ 	.byte	0x08
	.zero		1


	//   ....[3]....
        /*00b0*/ 	.word	0x00000260
        /*00b4*/ 	.word	0x000000ff
        /*00b8*/ 	.word	0x00000040
        /*00bc*/ 	.short	0x0100
        /*00be*/ 	.byte	0x08
	.zero		1


	//   ....[4]....
        /*00c0*/ 	.word	0x00000270
        /*00c4*/ 	.word	0x000000ff
        /*00c8*/ 	.word	0x00000010
        /*00cc*/ 	.short	0x0100
        /*00ce*/ 	.byte	0x08
	.zero		1


	//   ....[5]....
        /*00d0*/ 	.word	0x00000280
        /*00d4*/ 	.word	0x000000ff
        /*00d8*/ 	.word	0x00000048
        /*00dc*/ 	.short	0x0100
        /*00de*/ 	.byte	0x08
	.zero		1


	//   ....[6]....
        /*00e0*/ 	.word	0x00000290
        /*00e4*/ 	.word	0x000000ff
        /*00e8*/ 	.word	0x00000018
        /*00ec*/ 	.short	0x0100
        /*00ee*/ 	.byte	0x08
	.zero		1


	//   ....[7]....
        /*00f0*/ 	.word	0x000002a0
        /*00f4*/ 	.word	0x000000ff
        /*00f8*/ 	.word	0x00000050
        /*00fc*/ 	.short	0x0100
        /*00fe*/ 	.byte	0x08
	.zero		1


	//   ....[8]....
        /*0100*/ 	.word	0x000002b0
        /*0104*/ 	.word	0x000000ff
        /*0108*/ 	.word	0x00000020
        /*010c*/ 	.short	0x0100
        /*010e*/ 	.byte	0x08
	.zero		1


	//   ....[9]....
        /*0110*/ 	.word	0x000002c0
        /*0114*/ 	.word	0x000000ff
        /*0118*/ 	.word	0x00000058
        /*011c*/ 	.short	0x0100
        /*011e*/ 	.byte	0x08
	.zero		1


	//   ....[10]....
        /*0120*/ 	.word	0x000002d0
        /*0124*/ 	.word	0x000000ff
        /*0128*/ 	.word	0x00000028
        /*012c*/ 	.short	0x0100
        /*012e*/ 	.byte	0x08
	.zero		1


	//   ....[11]....
        /*0130*/ 	.word	0x000002e0
        /*0134*/ 	.word	0x000000ff
        /*0138*/ 	.word	0x00000060
        /*013c*/ 	.short	0x0100
        /*013e*/ 	.byte	0x08
	.zero		1


	//   ....[12]....
        /*0140*/ 	.word	0x000002f0
        /*0144*/ 	.word	0x000000ff
        /*0148*/ 	.word	0x00000030
        /*014c*/ 	.short	0x0100
        /*014e*/ 	.byte	0x08
	.zero		1


	//   ....[13]....
        /*0150*/ 	.word	0x00000300
        /*0154*/ 	.word	0x000000ff
        /*0158*/ 	.word	0x00000068
        /*015c*/ 	.short	0x0100
        /*015e*/ 	.byte	0x08
	.zero		1


	//   ....[14]....
        /*0160*/ 	.word	0x00000580
        /*0164*/ 	.word	0x000000ff
        /*0168*/ 	.word	0x00000080
        /*016c*/ 	.short	0x0100
        /*016e*/ 	.byte	0x06
	.zero		1


	//   ....[15]....
        /*0170*/ 	.word	0x000005e0
        /*0174*/ 	.word	0x000000ff
        /*0178*/ 	.word	0x00000088
        /*017c*/ 	.short	0x0100
        /*017e*/ 	.byte	0x06
	.zero		1


	//   ....[16]....
        /*0180*/ 	.word	0x00001230
        /*0184*/ 	.word	0x00000003
        /*0188*/ 	.word	0x00000000
        /*018c*/ 	.short	0x010a
        /*018e*/ 	.byte	0x3f
	.zero		1


	//   ....[17]....
        /*0190*/ 	.word	0x00001270
        /*0194*/ 	.word	0x00000003
        /*0198*/ 	.word	0x00000000
        /*019c*/ 	.short	0x010a
        /*019e*/ 	.byte	0x3f
	.zero		1


	//   ....[18]....
        /*01a0*/ 	.word	0x00002350
        /*01a4*/ 	.word	0x000000ff
        /*01a8*/ 	.word	0x00000000
        /*01ac*/ 	.short	0x010a
        /*01ae*/ 	.byte	0x08
	.zero		1


	//   ....[19]....
        /*01b0*/ 	.word	0x00002390
        /*01b4*/ 	.word	0x000000ff
        /*01b8*/ 	.word	0x00000000
        /*01bc*/ 	.short	0x010a
        /*01be*/ 	.byte	0x08
	.zero		1


	//   ....[20]....
        /*01c0*/ 	.word	0x00003370
        /*01c4*/ 	.word	0x000000ff
        /*01c8*/ 	.word	0x00000000
        /*01cc*/ 	.short	0x0101
        /*01ce*/ 	.byte	0x08
	.zero		1


	//   ....[21]....
        /*01d0*/ 	.word	0x00003540
        /*01d4*/ 	.word	0x00000004
        /*01d8*/ 	.word	0x00000000
        /*01dc*/ 	.short	0x0101
        /*01de*/ 	.byte	0x3f
	.zero		1


	//   ....[22]....
        /*01e0*/ 	.word	0x0000f480
        /*01e4*/ 	.word	0x0000000e
        /*01e8*/ 	.word	0x00000038
        /*01ec*/ 	.short	0x010a
        /*01ee*/ 	.byte	0x3f
	.zero		1


	//   ....[23]....
        /*01f0*/ 	.word	0x0000f850
        /*01f4*/ 	.word	0x00000006
        /*01f8*/ 	.word	0x00000088
        /*01fc*/ 	.short	0x0101
        /*01fe*/ 	.byte	0x3f
	.zero		1


	//   ....[24]....
        /*0200*/ 	.word	0x0000ff90
        /*0204*/ 	.word	0x00000007
        /*0208*/ 	.word	0x00000000
        /*020c*/ 	.short	0x010a
        /*020e*/ 	.byte	0x3f
	.zero		1


	//   ....[25]....
        /*0210*/ 	.word	0x00010010
        /*0214*/ 	.word	0x00000008
        /*0218*/ 	.word	0x00000000
        /*021c*/ 	.short	0x010a
        /*021e*/ 	.byte	0x3f
	.zero		1


	//   ....[26]....
        /*0220*/ 	.word	0x000100a0
        /*0224*/ 	.word	0x00000009
        /*0228*/ 	.word	0x00000000
        /*022c*/ 	.short	0x010a
        /*022e*/ 	.byte	0x3f
	.zero		1


	//   ....[27]....
        /*0230*/ 	.word	0x00010130
        /*0234*/ 	.word	0x00000008
        /*0238*/ 	.word	0x00000000
        /*023c*/ 	.short	0x010a
        /*023e*/ 	.byte	0x3f
	.zero		1


	//   ....[28]....
        /*0240*/ 	.word	0x000101c0
        /*0244*/ 	.word	0x00000009
        /*0248*/ 	.word	0x00000000
        /*024c*/ 	.short	0x010a
        /*024e*/ 	.byte	0x3f
	.zero		1


	//   ....[29]....
        /*0250*/ 	.word	0x00010250
        /*0254*/ 	.word	0x00000006
        /*0258*/ 	.word	0x00000000
        /*025c*/ 	.short	0x010a
        /*025e*/ 	.byte	0x3f
	.zero		1


	//   ....[30]....
        /*0260*/ 	.word	0x000102e0
        /*0264*/ 	.word	0x00000003
        /*0268*/ 	.word	0x00000000
        /*026c*/ 	.short	0x010a
        /*026e*/ 	.byte	0x3f
	.zero		1


	//   ....[31]....
        /*0270*/ 	.word	0x00010340
        /*0274*/ 	.word	0x00000003
        /*0278*/ 	.word	0x00000000
        /*027c*/ 	.short	0x010a
        /*027e*/ 	.byte	0x3f
	.zero		1


	//   ....[32]....
        /*0280*/ 	.word	0x000103a0
        /*0284*/ 	.word	0x00000005
        /*0288*/ 	.word	0x00000000
        /*028c*/ 	.short	0x010a
        /*028e*/ 	.byte	0x3f
	.zero		1


	//   ....[33]....
        /*0290*/ 	.word	0x00010470
        /*0294*/ 	.word	0x0000000e
        /*0298*/ 	.word	0x00000038
        /*029c*/ 	.short	0x010a
        /*029e*/ 	.byte	0x3f
	.zero		1


	//   ....[34]....
        /*02a0*/ 	.word	0x00010540
        /*02a4*/ 	.word	0x00000007
        /*02a8*/ 	.word	0x00000000
        /*02ac*/ 	.short	0x010a
        /*02ae*/ 	.byte	0x3f
	.zero		1


	//   ....[35]....
        /*02b0*/ 	.word	0x00010590
        /*02b4*/ 	.word	0x00000008
        /*02b8*/ 	.word	0x00000000
        /*02bc*/ 	.short	0x010a
        /*02be*/ 	.byte	0x3f
	.zero		1


	//   ....[36]....
        /*02c0*/ 	.word	0x000105e0
        /*02c4*/ 	.word	0x00000009
        /*02c8*/ 	.word	0x00000000
        /*02cc*/ 	.short	0x010a
        /*02ce*/ 	.byte	0x3f
	.zero		1


	//   ....[37]....
        /*02d0*/ 	.word	0x00010630
        /*02d4*/ 	.word	0x00000008
        /*02d8*/ 	.word	0x00000000
        /*02dc*/ 	.short	0x010a
        /*02de*/ 	.byte	0x3f
	.zero		1


	//   ....[38]....
        /*02e0*/ 	.word	0x00010680
        /*02e4*/ 	.word	0x00000009
        /*02e8*/ 	.word	0x00000000
        /*02ec*/ 	.short	0x010a
        /*02ee*/ 	.byte	0x3f
	.zero		1


	//   ....[39]....
        /*02f0*/ 	.word	0x000106d0
        /*02f4*/ 	.word	0x00000006
        /*02f8*/ 	.word	0x00000000
        /*02fc*/ 	.short	0x010a
        /*02fe*/ 	.byte	0x3f
	.zero		1


	//----- nvinfo : EIATTR_NUM_MBARRIERS
	.align		4
.L_35:
        /*0300*/ 	.byte	0x03, 0x38
        /*0302*/ 	.short	0x0010


	//----- nvinfo : EIATTR_EXIT_INSTR_OFFSETS
	.align		4
        /*0304*/ 	.byte	0x04, 0x1c
        /*0306*/ 	.short	(.L_37 - .L_36)


	//   ....[0]....
.L_36:
        /*0308*/ 	.word	0x00000630


	//   ....[1]....
        /*030c*/ 	.word	0x00000f10


	//   ....[2]....
        /*0310*/ 	.word	0x0000eab0


	//   ....[3]....
        /*0314*/ 	.word	0x0000f110


	//   ....[4]....
        /*0318*/ 	.word	0x00010330


	//----- nvinfo : EIATTR_MAX_THREADS
	.align		4
.L_37:
        /*031c*/ 	.byte	0x04, 0x05
        /*031e*/ 	.short	(.L_39 - .L_38)
.L_38:
        /*0320*/ 	.word	0x00000180
        /*0324*/ 	.word	0x00000001
        /*0328*/ 	.word	0x00000001


	//----- nvinfo : EIATTR_CRS_STACK_SIZE
	.align		4
.L_39:
        /*032c*/ 	.byte	0x04, 0x1e
        /*032e*/ 	.short	(.L_41 - .L_40)
.L_40:
        /*0330*/ 	.word	0x00000000


	//----- nvinfo : EIATTR_CBANK_PARAM_SIZE
	.align		4
.L_41:
        /*0334*/ 	.byte	0x03, 0x19
        /*0336*/ 	.short	0x0470


	//----- nvinfo : EIATTR_PARAM_CBANK
	.align		4
        /*0338*/ 	.byte	0x04, 0x0a
        /*033a*/ 	.short	(.L_43 - .L_42)
	.align		4
.L_42:
        /*033c*/ 	.word	index@(.nv.constant0._ZN7cutlass13device_kernelINS_4gemm6kernel13GemmUniversalIN4cute5tupleIJiiiiEEENS1_10collective13CollectiveMmaINS1_34MainloopSm90TmaGmmaWarpSpecializedILi7ENS5_IJNS4_1CILi1EEESB_SB_EEENS1_35KernelTmaWarpSpecializedCooperativeEEENS5_IJNSA_ILi384EEENSA_ILi112EEENSA_ILi32EEEEEENS_6half_tENS5_IJlSB_lEEESJ_SK_NS4_8TiledMMAINS4_8MMA_AtomIJNS4_4SM904GMMA25MMA_64x16x16_F32F16F16_SSILNSO_5MajorE0ELSQ_0ELNSO_7ScaleInE1ELSR_1EEEEEENS4_6LayoutINS5_IJNSA_ILi2EEESB_SB_EEENS5_IJSB_NSA_ILi0EEESX_EEEEENS5_IJNS4_10UnderscoreES10_S10_EEEEENS4_13SM90_TMA_LOADENS4_14ComposedLayoutINS4_7SwizzleILi2ELi4ELi3EEENS4_18smem_ptr_flag_bitsILi16EEENSU_INS5_IJNSA_ILi8EEESH_EEENS5_IJSH_SB_EEEEEEEvNS4_8identityES13_S1D_vS1E_EENS_8epilogue10collective6detail29Sm90TmaWarpSpecializedAdapterINS1H_15DefaultEpilogueISJ_SK_SK_NS1G_6thread17LinearCombinationISJ_Li1EffLNS1L_9ScaleType4KindE0ELNS_15FloatRoundStyleE2ESJ_EENS1_15EpilogueDefaultEEEEEvvEEEEvNT_6ParamsE)
        /*0340*/ 	.short	0x0210
        /*0342*/ 	.short	0x0470


	//----- nvinfo : EIATTR_SW_WAR
	.align		4
.L_43:
        /*0344*/ 	.byte	0x04, 0x36
        /*0346*/ 	.short	(.L_45 - .L_44)
.L_44:
        /*0348*/ 	.word	0x00000008
.L_45:


//--------------------- .nv.callgraph             --------------------------
	.section	.nv.callgraph,"",@"SHT_CUDA_CALLGRAPH"
	.align	4
	.sectionentsize	8
	.align		4
        /*0000*/ 	.word	0x00000000
	.align		4
        /*0004*/ 	.word	0xffffffff
	.align		4
        /*0008*/ 	.word	index@(_ZN7cutlass13device_kernelINS_4gemm6kernel13GemmUniversalIN4cute5tupleIJiiiiEEENS1_10collective13CollectiveMmaINS1_34MainloopSm90TmaGmmaWarpSpecializedILi7ENS5_IJNS4_1CILi1EEESB_SB_EEENS1_35KernelTmaWarpSpecializedCooperativeEEENS5_IJNSA_ILi384EEENSA_ILi112EEENSA_ILi32EEEEEENS_6half_tENS5_IJlSB_lEEESJ_SK_NS4_8TiledMMAINS4_8MMA_AtomIJNS4_4SM904GMMA25MMA_64x16x16_F32F16F16_SSILNSO_5MajorE0ELSQ_0ELNSO_7ScaleInE1ELSR_1EEEEEENS4_6LayoutINS5_IJNSA_ILi2EEESB_SB_EEENS5_IJSB_NSA_ILi0EEESX_EEEEENS5_IJNS4_10UnderscoreES10_S10_EEEEENS4_13SM90_TMA_LOADENS4_14ComposedLayoutINS4_7SwizzleILi2ELi4ELi3EEENS4_18smem_ptr_flag_bitsILi16EEENSU_INS5_IJNSA_ILi8EEESH_EEENS5_IJSH_SB_EEEEEEEvNS4_8identityES13_S1D_vS1E_EENS_8epilogue10collective6detail29Sm90TmaWarpSpecializedAdapterINS1H_15DefaultEpilogueISJ_SK_SK_NS1G_6thread17LinearCombinationISJ_Li1EffLNS1L_9ScaleType4KindE0ELNS_15FloatRoundStyleE2ESJ_EENS1_15EpilogueDefaultEEEEEvvEEEEvNT_6ParamsE)
	.align		4
        /*000c*/ 	.word	index@(__assertfail)
	.align		4
        /*0010*/ 	.word	0x00000000
	.align		4
        /*0014*/ 	.word	0xfffffffe
	.align		4
        /*0018*/ 	.word	0x00000000
	.align		4
        /*001c*/ 	.word	0xfffffffd
	.align		4
        /*0020*/ 	.word	0x00000000
	.align		4
        /*0024*/ 	.word	0xfffffffc


//--------------------- .nv.constant4             --------------------------
	.section	.nv.constant4,"a",@progbits
	.align	8
	.align		8
.nv.constant4:
        /*0000*/ 	.dword	__assertfail
	.align		8
        /*0008*/ 	.dword	__unnamed_1
	.align		8
        /*0010*/ 	.dword	_ZN39_INTERNAL_947c71e9_4_k_cu_6c217a9b_71714cuda3std3__45__cpo5beginE
	.align		8
        /*0018*/ 	.dword	_ZN39_INTERNAL_947c71e9_4_k_cu_6c217a9b_71714cuda3std3__45__cpo3endE
	.align		8
        /*0020*/ 	.dword	_ZN39_INTERNAL_947c71e9_4_k_cu_6c217a9b_71714cuda3std3__45__cpo6cbeginE
	.align		8
        /*0028*/ 	.dword	_ZN39_INTERNAL_947c71e9_4_k_cu_6c217a9b_71714cuda3std3__45__cpo4cendE
	.align		8
        /*0030*/ 	.dword	_ZN39_INTERNAL_947c71e9_4_k_cu_6c217a9b_71714cuda3std3__441_GLOBAL__N__947c71e9_4_k_cu_6c217a9b_71716ignoreE
	.align		8
        /*0038*/ 	.dword	_ZN39_INTERNAL_947c71e9_4_k_cu_6c217a9b_71714cuda3std3__419piecewise_constructE
	.align		8
        /*0040*/ 	.dword	_ZN39_INTERNAL_947c71e9_4_k_cu_6c217a9b_71714cuda3std3__48in_placeE
	.align		8
        /*0048*/ 	.dword	_ZN39_INTERNAL_947c71e9_4_k_cu_6c217a9b_71714cuda3std6ranges3__45__cpo4swapE
	.align		8
        /*0050*/ 	.dword	_ZN39_INTERNAL_947c71e9_4_k_cu_6c217a9b_71714cuda3std6ranges3__45__cpo9iter_moveE
	.align		8
        /*0058*/ 	.dword	_ZN39_INTERNAL_947c71e9_4_k_cu_6c217a9b_71714cute7productE
	.align		8
        /*0060*/ 	.dword	_ZN39_INTERNAL_947c71e9_4_k_cu_6c217a9b_71714cute1_E
	.align		8
        /*0068*/ 	.dword	$str$22
	.align		8
        /*0070*/ 	.dword	$str$23


//--------------------- .text._ZN7cutlass13device_kernelINS_4gemm6kernel13GemmUniversalIN4cute5tupleIJiiiiEEENS1_10collective13CollectiveMmaINS1_34MainloopSm90TmaGmmaWarpSpecializedILi7ENS5_IJNS4_1CILi1EEESB_SB_EEENS1_35KernelTmaWarpSpecializedCooperativeEEENS5_IJNSA_ILi384EEENSA_ILi112EEENSA_ILi32EEEEEENS_6half_tENS5_IJlSB_lEEESJ_SK_NS4_8TiledMMAINS4_8MMA_AtomIJNS4_4SM904GMMA25MMA_64x16x16_F32F16F16_SSILNSO_5MajorE0ELSQ_0ELNSO_7ScaleInE1ELSR_1EEEEEENS4_6LayoutINS5_IJNSA_ILi2EEESB_SB_EEENS5_IJSB_NSA_ILi0EEESX_EEEEENS5_IJNS4_10UnderscoreES10_S10_EEEEENS4_13SM90_TMA_LOADENS4_14ComposedLayoutINS4_7SwizzleILi2ELi4ELi3EEENS4_18smem_ptr_flag_bitsILi16EEENSU_INS5_IJNSA_ILi8EEESH_EEENS5_IJSH_SB_EEEEEEEvNS4_8identityES13_S1D_vS1E_EENS_8epilogue10collective6detail29Sm90TmaWarpSpecializedAdapterINS1H_15DefaultEpilogueISJ_SK_SK_NS1G_6thread17LinearCombinationISJ_Li1EffLNS1L_9ScaleType4KindE0ELNS_15FloatRoundStyleE2ESJ_EENS1_15EpilogueDefaultEEEEEvvEEEEvNT_6ParamsE --------------------------
	.section	.text._ZN7cutlass13device_kernelINS_4gemm6kernel13GemmUniversalIN4cute5tupleIJiiiiEEENS1_10collective13CollectiveMmaINS1_34MainloopSm90TmaGmmaWarpSpecializedILi7ENS5_IJNS4_1CILi1EEESB_SB_EEENS1_35KernelTmaWarpSpecializedCooperativeEEENS5_IJNSA_ILi384EEENSA_ILi112EEENSA_ILi32EEEEEENS_6half_tENS5_IJlSB_lEEESJ_SK_NS4_8TiledMMAINS4_8MMA_AtomIJNS4_4SM904GMMA25MMA_64x16x16_F32F16F16_SSILNSO_5MajorE0ELSQ_0ELNSO_7ScaleInE1ELSR_1EEEEEENS4_6LayoutINS5_IJNSA_ILi2EEESB_SB_EEENS5_IJSB_NSA_ILi0EEESX_EEEEENS5_IJNS4_10UnderscoreES10_S10_EEEEENS4_13SM90_TMA_LOADENS4_14ComposedLayoutINS4_7SwizzleILi2ELi4ELi3EEENS4_18smem_ptr_flag_bitsILi16EEENSU_INS5_IJNSA_ILi8EEESH_EEENS5_IJSH_SB_EEEEEEEvNS4_8identityES13_S1D_vS1E_EENS_8epilogue10collective6detail29Sm90TmaWarpSpecializedAdapterINS1H_15DefaultEpilogueISJ_SK_SK_NS1G_6thread17LinearCombinationISJ_Li1EffLNS1L_9ScaleType4KindE0ELNS_15FloatRoundStyleE2ESJ_EENS1_15EpilogueDefaultEEEEEvvEEEEvNT_6ParamsE,"ax",@progbits
	.align	128
.text._ZN7cutlass13device_kernelINS_4gemm6kernel13GemmUniversalIN4cute5tupleIJiiiiEEENS1_10collective13CollectiveMmaINS1_34MainloopSm90TmaGmmaWarpSpecializedILi7ENS5_IJNS4_1CILi1EEESB_SB_EEENS1_35KernelTmaWarpSpecializedCooperativeEEENS5_IJNSA_ILi384EEENSA_ILi112EEENSA_ILi32EEEEEENS_6half_tENS5_IJlSB_lEEESJ_SK_NS4_8TiledMMAINS4_8MMA_AtomIJNS4_4SM904GMMA25MMA_64x16x16_F32F16F16_SSILNSO_5MajorE0ELSQ_0ELNSO_7ScaleInE1ELSR_1EEEEEENS4_6LayoutINS5_IJNSA_ILi2EEESB_SB_EEENS5_IJSB_NSA_ILi0EEESX_EEEEENS5_IJNS4_10UnderscoreES10_S10_EEEEENS4_13SM90_TMA_LOADENS4_14ComposedLayoutINS4_7SwizzleILi2ELi4ELi3EEENS4_18smem_ptr_flag_bitsILi16EEENSU_INS5_IJNSA_ILi8EEESH_EEENS5_IJSH_SB_EEEEEEEvNS4_8identityES13_S1D_vS1E_EENS_8epilogue10collective6detail29Sm90TmaWarpSpecializedAdapterINS1H_15DefaultEpilogueISJ_SK_SK_NS1G_6thread17LinearCombinationISJ_Li1EffLNS1L_9ScaleType4KindE0ELNS_15FloatRoundStyleE2ESJ_EENS1_15EpilogueDefaultEEEEEvvEEEEvNT_6ParamsE:
        .type           _ZN7cutlass13device_kernelINS_4gemm6kernel13GemmUniversalIN4cute5tupleIJiiiiEEENS1_10collective13CollectiveMmaINS1_34MainloopSm90TmaGmmaWarpSpecializedILi7ENS5_IJNS4_1CILi1EEESB_SB_EEENS1_35KernelTmaWarpSpecializedCooperativeEEENS5_IJNSA_ILi384EEENSA_ILi112EEENSA_ILi32EEEEEENS_6half_tENS5_IJlSB_lEEESJ_SK_NS4_8TiledMMAINS4_8MMA_AtomIJNS4_4SM904GMMA25MMA_64x16x16_F32F16F16_SSILNSO_5MajorE0ELSQ_0ELNSO_7ScaleInE1ELSR_1EEEEEENS4_6LayoutINS5_IJNSA_ILi2EEESB_SB_EEENS5_IJSB_NSA_ILi0EEESX_EEEEENS5_IJNS4_10UnderscoreES10_S10_EEEEENS4_13SM90_TMA_LOADENS4_14ComposedLayoutINS4_7SwizzleILi2ELi4ELi3EEENS4_18smem_ptr_flag_bitsILi16EEENSU_INS5_IJNSA_ILi8EEESH_EEENS5_IJSH_SB_EEEEEEEvNS4_8identityES13_S1D_vS1E_EENS_8epilogue10collective6detail29Sm90TmaWarpSpecializedAdapterINS1H_15DefaultEpilogueISJ_SK_SK_NS1G_6thread17LinearCombinationISJ_Li1EffLNS1L_9ScaleType4KindE0ELNS_15FloatRoundStyleE2ESJ_EENS1_15EpilogueDefaultEEEEEvvEEEEvNT_6ParamsE,@function
        .size           _ZN7cutlass13device_kernelINS_4gemm6kernel13GemmUniversalIN4cute5tupleIJiiiiEEENS1_10collective13CollectiveMmaINS1_34MainloopSm90TmaGmmaWarpSpecializedILi7ENS5_IJNS4_1CILi1EEESB_SB_EEENS1_35KernelTmaWarpSpecializedCooperativeEEENS5_IJNSA_ILi384EEENSA_ILi112EEENSA_ILi32EEEEEENS_6half_tENS5_IJlSB_lEEESJ_SK_NS4_8TiledMMAINS4_8MMA_AtomIJNS4_4SM904GMMA25MMA_64x16x16_F32F16F16_SSILNSO_5MajorE0ELSQ_0ELNSO_7ScaleInE1ELSR_1EEEEEENS4_6LayoutINS5_IJNSA_ILi2EEESB_SB_EEENS5_IJSB_NSA_ILi0EEESX_EEEEENS5_IJNS4_10UnderscoreES10_S10_EEEEENS4_13SM90_TMA_LOADENS4_14ComposedLayoutINS4_7SwizzleILi2ELi4ELi3EEENS4_18smem_ptr_flag_bitsILi16EEENSU_INS5_IJNSA_ILi8EEESH_EEENS5_IJSH_SB_EEEEEEEvNS4_8identityES13_S1D_vS1E_EENS_8epilogue10collective6detail29Sm90TmaWarpSpecializedAdapterINS1H_15DefaultEpilogueISJ_SK_SK_NS1G_6thread17LinearCombinationISJ_Li1EffLNS1L_9ScaleType4KindE0ELNS_15FloatRoundStyleE2ESJ_EENS1_15EpilogueDefaultEEEEEvvEEEEvNT_6ParamsE,(.L_x_402 - _ZN7cutlass13device_kernelINS_4gemm6kernel13GemmUniversalIN4cute5tupleIJiiiiEEENS1_10collective13CollectiveMmaINS1_34MainloopSm90TmaGmmaWarpSpecializedILi7ENS5_IJNS4_1CILi1EEESB_SB_EEENS1_35KernelTmaWarpSpecializedCooperativeEEENS5_IJNSA_ILi384EEENSA_ILi112EEENSA_ILi32EEEEEENS_6half_tENS5_IJlSB_lEEESJ_SK_NS4_8TiledMMAINS4_8MMA_AtomIJNS4_4SM904GMMA25MMA_64x16x16_F32F16F16_SSILNSO_5MajorE0ELSQ_0ELNSO_7ScaleInE1ELSR_1EEEEEENS4_6LayoutINS5_IJNSA_ILi2EEESB_SB_EEENS5_IJSB_NSA_ILi0EEESX_EEEEENS5_IJNS4_10UnderscoreES10_S10_EEEEENS4_13SM90_TMA_LOADENS4_14ComposedLayoutINS4_7SwizzleILi2ELi4ELi3EEENS4_18smem_ptr_flag_bitsILi16EEENSU_INS5_IJNSA_ILi8EEESH_EEENS5_IJSH_SB_EEEEEEEvNS4_8identityES13_S1D_vS1E_EENS_8epilogue10collective6detail29Sm90TmaWarpSpecializedAdapterINS1H_15DefaultEpilogueISJ_SK_SK_NS1G_6thread17LinearCombinationISJ_Li1EffLNS1L_9ScaleType4KindE0ELNS_15FloatRoundStyleE2ESJ_EENS1_15EpilogueDefaultEEEEEvvEEEEvNT_6ParamsE)
        .other          _ZN7cutlass13device_kernelINS_4gemm6kernel13GemmUniversalIN4cute5tupleIJiiiiEEENS1_10collective13CollectiveMmaINS1_34MainloopSm90TmaGmmaWarpSpecializedILi7ENS5_IJNS4_1CILi1EEESB_SB_EEENS1_35KernelTmaWarpSpecializedCooperativeEEENS5_IJNSA_ILi384EEENSA_ILi112EEENSA_ILi32EEEEEENS_6half_tENS5_IJlSB_lEEESJ_SK_NS4_8TiledMMAINS4_8MMA_AtomIJNS4_4SM904GMMA25MMA_64x16x16_F32F16F16_SSILNSO_5MajorE0ELSQ_0ELNSO_7ScaleInE1ELSR_1EEEEEENS4_6LayoutINS5_IJNSA_ILi2EEESB_SB_EEENS5_IJSB_NSA_ILi0EEESX_EEEEENS5_IJNS4_10UnderscoreES10_S10_EEEEENS4_13SM90_TMA_LOADENS4_14ComposedLayoutINS4_7SwizzleILi2ELi4ELi3EEENS4_18smem_ptr_flag_bitsILi16EEENSU_INS5_IJNSA_ILi8EEESH_EEENS5_IJSH_SB_EEEEEEEvNS4_8identityES13_S1D_vS1E_EENS_8epilogue10collective6detail29Sm90TmaWarpSpecializedAdapterINS1H_15DefaultEpilogueISJ_SK_SK_NS1G_6thread17LinearCombinationISJ_Li1EffLNS1L_9ScaleType4KindE0ELNS_15FloatRoundStyleE2ESJ_EENS1_15EpilogueDefaultEEEEEvvEEEEvNT_6ParamsE,@"STO_CUDA_ENTRY STV_DEFAULT"
_ZN7cutlass13device_kernelINS_4gemm6kernel13GemmUniversalIN4cute5tupleIJiiiiEEENS1_10collective13CollectiveMmaINS1_34MainloopSm90TmaGmmaWarpSpecializedILi7ENS5_IJNS4_1CILi1EEESB_SB_EEENS1_35KernelTmaWarpSpecializedCooperativeEEENS5_IJNSA_ILi384EEENSA_ILi112EEENSA_ILi32EEEEEENS_6half_tENS5_IJlSB_lEEESJ_SK_NS4_8TiledMMAINS4_8MMA_AtomIJNS4_4SM904GMMA25MMA_64x16x16_F32F16F16_SSILNSO_5MajorE0ELSQ_0ELNSO_7ScaleInE1ELSR_1EEEEEENS4_6LayoutINS5_IJNSA_ILi2EEESB_SB_EEENS5_IJSB_NSA_ILi0EEESX_EEEEENS5_IJNS4_10UnderscoreES10_S10_EEEEENS4_13SM90_TMA_LOADENS4_14ComposedLayoutINS4_7SwizzleILi2ELi4ELi3EEENS4_18smem_ptr_flag_bitsILi16EEENSU_INS5_IJNSA_ILi8EEESH_EEENS5_IJSH_SB_EEEEEEEvNS4_8identityES13_S1D_vS1E_EENS_8epilogue10collective6detail29Sm90TmaWarpSpecializedAdapterINS1H_15DefaultEpilogueISJ_SK_SK_NS1G_6thread17LinearCombinationISJ_Li1EffLNS1L_9ScaleType4KindE0ELNS_15FloatRoundStyleE2ESJ_EENS1_15EpilogueDefaultEEEEEvvEEEEvNT_6ParamsE:
[----:B------:R-:W0:Y:S01]  /*0000*/  LDC R1, c[0x0][0x28] ;  /* 0x00000a00ff017b82 */ /* 0x000e220000000800 */
[----:B------:R-:W1:Y:S01]  /*0010*/  S2R R3, SR_TID.X ;  /* 0x0000000000037919 */ /* 0x000e620000002100 */
[----:B------:R-:W-:Y:S01]  /*0020*/  ELECT P0, URZ, PT ;  /* 0x00000000003f782f */ /* 0x000fe20003800000 */
[----:B------:R-:W-:Y:S01]  /*0030*/  BSSY B0, `(.L_x_0) ;  /* 0x000000f000007945 */ /* 0x000fe20003800000 */
[--C-:B-1----:R-:W-:Y:S02]  /*0040*/  SHF.R.U32.HI R0, RZ, 0x5, R3.reuse ;  /* 0x00000005ff007819 */ /* 0x102fe40000011603 */
[----:B------:R-:W-:-:S03]  /*0050*/  SHF.R.U32.HI R3, RZ, 0x7, R3 ;  /* 0x00000007ff037819 */ /* 0x000fc60000011603 */
[----:B------:R-:W1:Y:S04]  /*0060*/  SHFL.IDX PT, R2, R0, RZ, 0x1f ;  /* 0x00001fff00027589 */ /* 0x000e6800000e0000 */
[----:B------:R2:W3:Y:S01]  /*0070*/  SHFL.IDX PT, R8, R3, RZ, 0x1f ;  /* 0x00001fff03087589 */ /* 0x0004e200000e0000 */
[----:B-1----:R-:W-:-:S13]  /*0080*/  ISETP.NE.OR P0, PT, R2, RZ, !P0 ;  /* 0x000000ff0200720c */ /* 0x002fda0004705670 */
[----:B0-23--:R-:W-:Y:S05]  /*0090*/  @P0 BRA `(.L_x_1) ;  /* 0x0000000000200947 */ /* 0x00dfea0003800000 */
[----:B------:R-:W-:Y:S02]  /*00a0*/  ULDC.64 UR4, c[0x0][0x198] ;  /* 0x0000660000047ab9 */ /* 0x000fe40000000a00 */
[----:B------:R-:W-:Y:S02]  /*00b0*/  UIADD3 UR6, UP0, UR4, 0xf0, URZ ;  /* 0x000000f004067890 */ /* 0x000fe4000ff1e03f */
[----:B------:R-:W-:Y:S02]  /*00c0*/  UIADD3 UR4, UP1, UR4, 0x1f0, URZ ;  /* 0x000001f004047890 */ /* 0x000fe4000ff3e03f */
[----:B------:R-:W-:Y:S02]  /*00d0*/  UIADD3.X UR7, URZ, UR5, URZ, UP0, !UPT ;  /* 0x000000053f077290 */ /* 0x000fe400087fe43f */
[----:B------:R-:W-:-:S07]  /*00e0*/  UIADD3.X UR5, URZ, UR5, URZ, UP1, !UPT ;  /* 0x000000053f057290 */ /* 0x000fce0008ffe43f */
[----:B------:R0:W-:Y:S02]  /*00f0*/  UTMACCTL.PF [UR6] ;  /* 0x00000000060079b9 */ /* 0x0001e40008040000 */
[----:B------:R0:W-:Y:S02]  /*0100*/  UTMACCTL.PF [UR4] ;  /* 0x00000000040079b9 */ /* 0x0001e40008040000 */
[----:B0-----:R-:W-:Y:S01]  /*0110*/  NOP ;  /* 0x0000000000007918 */ /* 0x001fe20000000000 */
.L_x_1:
[----:B------:R-:W-:Y:S05]  /*0120*/  BSYNC B0 ;  /* 0x0000000000007941 */ /* 0x000fea0003800000 */
.L_x_0:
[----:B------:R-:W0:Y:S02]  /*0130*/  SHFL.IDX PT, R3, R0, RZ, 0x1f ;  /* 0x00001fff00037589 */ /* 0x000e2400000e0000 */
[----:B0-----:R-:W-:-:S13]  /*0140*/  ISETP.NE.AND P0, PT, R3, RZ, PT ;  /* 0x000000ff0300720c */ /* 0x001fda0003f05270 */
[----:B------:R-:W-:Y:S05]  /*0150*/  @P0 BRA `(.L_x_2) ;  /* 0x0000000000700947 */ /* 0x000fea0003800000 */
[----:B------:R-:W0:Y:S01]  /*0160*/  S2UR UR8, SR_CgaCtaId ;  /* 0x00000000000879c3 */ /* 0x000e220000008800 */
[----:B------:R-:W-:Y:S01]  /*0170*/  UMOV UR4, 0x400 ;  /* 0x0000040000047882 */ /* 0x000fe20000000000 */
[----:B------:R-:W-:Y:S01]  /*0180*/  UMOV UR5, 0x1 ;  /* 0x0000000100057882 */ /* 0x000fe20000000000 */
[----:B------:R-:W-:Y:S01]  /*0190*/  UMOV UR6, 0x100 ;  /* 0x0000010000067882 */ /* 0x000fe20000000000 */
[----:B------:R-:W-:Y:S01]  /*01a0*/  ELECT P0, URZ, PT ;  /* 0x00000000003f782f */ /* 0x000fe20003800000 */
[----:B------:R-:W-:-:S04]  /*01b0*/  UIADD3 UR6, -UR6, 0x100000, URZ ;  /* 0x0010000006067890 */ /* 0x000fc8000fffe13f */
[----:B------:R-:W-:Y:S02]  /*01c0*/  USHF.L.U32 UR7, UR6, 0xb, URZ ;  /* 0x0000000b06077899 */ /* 0x000fe4000800063f */
[----:B------:R-:W-:Y:S02]  /*01d0*/  USHF.L.U32 UR6, UR6, 0x1, URZ ;  /* 0x0000000106067899 */ /* 0x000fe4000800063f */
[----:B0-----:R-:W-:Y:S02]  /*01e0*/  ULEA UR8, UR8, UR4, 0x18 ;  /* 0x0000000408087291 */ /* 0x001fe4000f8ec03f */
[----:B------:R-:W-:-:S04]  /*01f0*/  UIADD3 UR4, -UR5, 0x100000, URZ ;  /* 0x0010000005047890 */ /* 0x000fc8000fffe13f */
[----:B------:R-:W-:Y:S02]  /*0200*/  USHF.L.U32 UR5, UR4, 0xb, URZ ;  /* 0x0000000b04057899 */ /* 0x000fe4000800063f */
[----:B------:R-:W-:Y:S01]  /*0210*/  USHF.L.U32 UR4, UR4, 0x1, URZ ;  /* 0x0000000104047899 */ /* 0x000fe2000800063f */
[----:B------:R-:W0:Y:S11]  /*0220*/  FENCE.VIEW.ASYNC.S ;  /* 0x00000000000073c6 */ /* 0x000e360000000000 */
[----:B0-----:R0:W1:Y:S01]  /*0230*/  SYNCS.EXCH.64 URZ, [UR8], UR4 ;  /* 0x00000004083f75b2 */ /* 0x0010620008000100 */
[----:B------:R0:W2:Y:S01]  /*0240*/  SYNCS.EXCH.64 URZ, [UR8+0x38], UR6 ;  /* 0x00003806083f75b2 */ /* 0x0000a20008000100 */
[----:B------:R0:W3:Y:S01]  /*0250*/  SYNCS.EXCH.64 URZ, [UR8+0x8], UR4 ;  /* 0x00000804083f75b2 */ /* 0x0000e20008000100 */
[----:B------:R0:W4:Y:S01]  /*0260*/  SYNCS.EXCH.64 URZ, [UR8+0x40], UR6 ;  /* 0x00004006083f75b2 */ /* 0x0001220008000100 */
[----:B------:R0:W0:Y:S01]  /*0270*/  SYNCS.EXCH.64 URZ, [UR8+0x10], UR4 ;  /* 0x00001004083f75b2 */ /* 0x0000220008000100 */
        /* <DEDUP_REMOVED lines=9> */
[----:B------:R-:W-:Y:S01]  /*0310*/  NOP ;  /* 0x0000000000007918 */ /* 0x000fe20000000000 */
.L_x_2:
[----:B------:R-:W5:Y:S01]  /*0320*/  SHFL.IDX PT, R0, R0, RZ, 0x1f ;  /* 0x00001fff00007589 */ /* 0x000f6200000e0000 */
[----:B------:R-:W-:Y:S01]  /*0330*/  ELECT P0, URZ, PT ;  /* 0x00000000003f782f */ /* 0x000fe20003800000 */
[----:B------:R-:W1:Y:S01]  /*0340*/  LDC R4, c[0x0][0x65c] ;  /* 0x00019700ff047b82 */ /* 0x000e620000000800 */
[----:B------:R-:W-:Y:S01]  /*0350*/  SHF.R.S32.HI R5, RZ, 0x1f, R2 ;  /* 0x0000001fff057819 */ /* 0x000fe20000011402 */
[----:B------:R-:W2:Y:S01]  /*0360*/  S2R R3, SR_CTAID.Y ;  /* 0x0000000000037919 */ /* 0x000ea20000002600 */
[----:B0-----:R-:W-:Y:S01]  /*0370*/  UMOV UR4, 0x20 ;  /* 0x0000002000047882 */ /* 0x001fe20000000000 */
[----:B------:R-:W-:Y:S01]  /*0380*/  ISETP.NE.AND P2, PT, R8, RZ, PT ;  /* 0x000000ff0800720c */ /* 0x000fe20003f45270 */
[----:B------:R-:W-:Y:S01]  /*0390*/  NOP ;  /* 0x0000000000007918 */ /* 0x000fe20000000000 */
[----:B------:R-:W-:Y:S01]  /*03a0*/  LEA.HI R5, R5, R2, RZ, 0x2 ;  /* 0x0000000205057211 */ /* 0x000fe200078f10ff */
[----:B------:R-:W-:-:S03]  /*03b0*/  NOP ;  /* 0x0000000000007918 */ /* 0x000fc60000000000 */
[----:B------:R-:W-:Y:S02]  /*03c0*/  LOP3.LUT R5, R5, 0xfffffffc, RZ, 0xc0, !PT ;  /* 0xfffffffc05057812 */ /* 0x000fe400078ec0ff */
[----:B-----5:R-:W-:-:S03]  /*03d0*/  ISETP.NE.OR P0, PT, R0, RZ, !P0 ;  /* 0x000000ff0000720c */ /* 0x020fc60004705670 */
[----:B------:R-:W-:Y:S01]  /*03e0*/  IMAD.IADD R0, R2, 0x1, -R5 ;  /* 0x0000000102007824 */ /* 0x000fe200078e0a05 */
[----:B-1----:R-:W-:Y:S01]  /*03f0*/  ISETP.NE.AND P3, PT, R4, 0x1, PT ;  /* 0x000000010400780c */ /* 0x002fe20003f65270 */
[----:B------:R-:W-:Y:S01]  /*0400*/  IMAD.MOV.U32 R5, RZ, RZ, RZ ;  /* 0x000000ffff057224 */ /* 0x000fe200078e00ff */
[----:B------:R-:W0:Y:S07]  /*0410*/  S2R R4, SR_CTAID.X ;  /* 0x0000000000047919 */ /* 0x000e2e0000002500 */
[----:B------:R-:W-:Y:S01]  /*0420*/  VOTEU.ALL UP0, P0 ;  /* 0x00000000003f7886 */ /* 0x000fe20000000000 */
[----:B------:R-:W-:-:S03]  /*0430*/  VOTEU.ALL UP1, P0 ;  /* 0x00000000003f7886 */ /* 0x000fc60000020000 */
[----:B------:R-:W0:Y:S01]  /*0440*/  @P3 LDC R19, c[0x0][0x10] ;  /* 0x00000400ff133b82 */ /* 0x000e220000000800 */
[----:B--2---:R-:W-:Y:S01]  /*0450*/  @P3 IMAD.MOV.U32 R6, RZ, RZ, R3 ;  /* 0x000000ffff063224 */ /* 0x004fe200078e0003 */
[----:B------:R-:W-:Y:S01]  /*0460*/  @P3 MOV R17, RZ ;  /* 0x000000ff00113202 */ /* 0x000fe20000000f00 */
[----:B------:R-:W-:Y:S01]  /*0470*/  @!UP0 UMOV UR6, 0x400 ;  /* 0x0000040000068882 */ /* 0x000fe20000000000 */
[----:B------:R-:W-:-:S04]  /*0480*/  @!UP0 UIADD3 UR4, -UR4, 0x100000, URZ ;  /* 0x0010000004048890 */ /* 0x000fc8000fffe13f */
[----:B------:R-:W-:Y:S02]  /*0490*/  @!UP0 USHF.L.U32 UR5, UR4, 0xb, URZ ;  /* 0x0000000b04058899 */ /* 0x000fe4000800063f */
[----:B------:R-:W-:Y:S01]  /*04a0*/  @!UP0 USHF.L.U32 UR4, UR4, 0x1, URZ ;  /* 0x0000000104048899 */ /* 0x000fe2000800063f */
[----:B------:R-:W-:Y:S01]  /*04b0*/  @P3 IMAD.MOV.U32 R7, RZ, RZ, RZ ;  /* 0x000000ffff073224 */ /* 0x000fe200078e00ff */
[----:B------:R-:W1:Y:S08]  /*04c0*/  @!UP0 S2UR UR7, SR_CgaCtaId ;  /* 0x00000000000789c3 */ /* 0x000e700000008800 */
[----:B------:R-:W2:Y:S01]  /*04d0*/  @!P3 LDC R9, c[0x0][0xc] ;  /* 0x00000300ff09bb82 */ /* 0x000ea20000000800 */
[----:B0-----:R-:W-:-:S04]  /*04e0*/  @P3 IMAD.WIDE.U32 R18, R4, R19, R6 ;  /* 0x0000001304123225 */ /* 0x001fc800078e0006 */
[----:B------:R-:W-:Y:S01]  /*04f0*/  @P3 IMAD.IADD R17, R19, 0x1, R17 ;  /* 0x0000000113113824 */ /* 0x000fe200078e0211 */
[----:B-1----:R-:W-:Y:S01]  /*0500*/  @!UP0 ULEA UR6, UR7, UR6, 0x18 ;  /* 0x0000000607068291 */ /* 0x002fe2000f8ec03f */
[----:B------:R-:W-:Y:S01]  /*0510*/  VOTEU.ALL UP0, P0 ;  /* 0x00000000003f7886 */ /* 0x000fe20000000000 */
[----:B------:R-:W-:-:S04]  /*0520*/  ISETP.NE.AND P0, PT, R0, 0x3, PT ;  /* 0x000000030000780c */ /* 0x000fc80003f05270 */
[----:B------:R-:W-:Y:S01]  /*0530*/  ISETP.EQ.OR P0, PT, R0, RZ, !P0 ;  /* 0x000000ff0000720c */ /* 0x000fe20004702670 */
[----:B--2---:R-:W-:-:S03]  /*0540*/  @!P3 IMAD.WIDE.U32 R6, R9, R3, R4 ;  /* 0x000000030906b225 */ /* 0x004fc600078e0004 */
[C---:B------:R-:W-:Y:S01]  /*0550*/  ISETP.EQ.AND P0, PT, R8.reuse, RZ, P0 ;  /* 0x000000ff0800720c */ /* 0x040fe20000702270 */
[----:B------:R-:W-:Y:S01]  /*0560*/  VIADD R8, R8, 0xffffffff ;  /* 0xffffffff08087836 */ /* 0x000fe20000000000 */
[----:B------:R-:W0:Y:S02]  /*0570*/  FENCE.VIEW.ASYNC.S ;  /* 0x00000000000073c6 */ /* 0x000e240000000000 */
[----:B0-----:R0:W3:Y:S01]  /*0580*/  @!UP0 SYNCS.EXCH.64 URZ, [UR6+0x80], UR4 ;  /* 0x00008004063f85b2 */ /* 0x0010e20008000100 */
[----:B------:R-:W-:Y:S01]  /*0590*/  @!P3 IMAD.MOV.U32 R18, RZ, RZ, R6 ;  /* 0x000000ffff12b224 */ /* 0x000fe200078e0006 */
[----:B------:R-:W-:Y:S01]  /*05a0*/  SEL R16, RZ, 0x1, !P0 ;  /* 0x00000001ff107807 */ /* 0x000fe20004000000 */
[----:B------:R-:W-:Y:S01]  /*05b0*/  @!P3 IMAD.MOV.U32 R17, RZ, RZ, R7 ;  /* 0x000000ffff11b224 */ /* 0x000fe200078e0007 */
[----:B------:R-:W-:-:S04]  /*05c0*/  ISETP.GE.U32.AND P1, PT, R8, 0x2, PT ;  /* 0x000000020800780c */ /* 0x000fc80003f26070 */
[----:B------:R-:W-:Y:S01]  /*05d0*/  SEL R16, R16, 0x2, P1 ;  /* 0x0000000210107807 */ /* 0x000fe20000800000 */
[----:B------:R0:W3:Y:S01]  /*05e0*/  @!UP1 SYNCS.EXCH.64 URZ, [UR6+0x88], UR4 ;  /* 0x00008804063f95b2 */ /* 0x0000e20008000100 */
[----:B------:R-:W-:Y:S01]  /*05f0*/  NOP ;  /* 0x0000000000007918 */ /* 0x000fe20000000000 */
[----:B---34-:R-:W-:Y:S06]  /*0600*/  BAR.SYNC.DEFER_BLOCKING 0x0 ;  /* 0x0000000000007b1d */ /* 0x018fec0000010000 */
[----:B------:R-:W-:Y:S05]  /*0610*/  @!P2 BRA `(.L_x_3) ;  /* 0x000000e40028a947 */ /* 0x000fea0003800000 */
[----:B------:R-:W-:-:S13]  /*0620*/  ISETP.GT.U32.AND P0, PT, R8, 0x1, PT ;  /* 0x000000010800780c */ /* 0x000fda0003f04070 */
[----:B0-----:R-:W-:Y:S05]  /*0630*/  @P0 EXIT ;  /* 0x000000000000094d */ /* 0x001fea0003800000 */
[----:B------:R-:W-:Y:S01]  /*0640*/  ULDC.64 UR4, c[0x0][0x650] ;  /* 0x0001940000047ab9 */ /* 0x000fe20000000a00 */
[----:B------:R-:W-:Y:S01]  /*0650*/  PRMT R0, RZ, 0x7610, R0 ;  /* 0x00007610ff007816 */ /* 0x000fe20000000000 */
[----:B------:R-:W-:Y:S01]  /*0660*/  IMAD.MOV.U32 R22, RZ, RZ, -0x1 ;  /* 0xffffffffff167424 */ /* 0x000fe200078e00ff */
[----:B------:R-:W-:Y:S01]  /*0670*/  ISETP.GE.U32.AND P0, PT, R18, UR4, PT ;  /* 0x0000000412007c0c */ /* 0x000fe2000bf06070 */
[----:B------:R-:W-:Y:S01]  /*0680*/  IMAD.MOV.U32 R2, RZ, RZ, -0x1 ;  /* 0xffffffffff027424 */ /* 0x000fe200078e00ff */
[----:B------:R-:W-:Y:S02]  /*0690*/  MOV R19, 0xffffffff ;  /* 0xffffffff00137802 */ /* 0x000fe40000000f00 */
[----:B------:R-:W-:-:S13]  /*06a0*/  ISETP.GE.U32.AND.EX P0, PT, R17, UR5, PT, P0 ;  /* 0x0000000511007c0c */ /* 0x000fda000bf06100 */
[----:B------:R-:W-:Y:S05]  /*06b0*/  @P0 BRA `(.L_x_4) ;  /* 0x00000004005c0947 */ /* 0x000fea0003800000 */
[----:B------:R-:W0:Y:S01]  /*06c0*/  LDC.64 R14, c[0x0][0x628] ;  /* 0x00018a00ff0e7b82 */ /* 0x000e220000000a00 */
[----:B------:R-:W-:Y:S02]  /*06d0*/  IMAD.MOV.U32 R6, RZ, RZ, R18 ;  /* 0x000000ffff067224 */ /* 0x000fe400078e0012 */
[----:B------:R-:W-:-:S05]  /*06e0*/  IMAD.MOV.U32 R7, RZ, RZ, R17 ;  /* 0x000000ffff077224 */ /* 0x000fca00078e0011 */
[----:B------:R-:W1:Y:S08]  /*06f0*/  LDC R2, c[0x0][0x630] ;  /* 0x00018c00ff027b82 */ /* 0x000e700000000800 */
[----:B------:R-:W2:Y:S01]  /*0700*/  LDC.64 R20, c[0x0][0x620] ;  /* 0x00018800ff147b82 */ /* 0x000ea20000000a00 */
[----:B0-----:R-:W-:-:S04]  /*0710*/  ISETP.NE.U32.AND P0, PT, R14, RZ, PT ;  /* 0x000000ff0e00720c */ /* 0x001fc80003f05070 */
[----:B------:R-:W-:-:S13]  /*0720*/  ISETP.NE.AND.EX P0, PT, R15, RZ, PT, P0 ;  /* 0x000000ff0f00720c */ /* 0x000fda0003f05300 */
[----:B-12---:R-:W-:Y:S05]  /*0730*/  @!P0 BRA `(.L_x_5) ;  /* 0x0000000000288947 */ /* 0x006fea0003800000 */
[----:B------:R-:W0:Y:S02]  /*0740*/  LDC R11, c[0x0][0x634] ;  /* 0x00018d00ff0b7b82 */ /* 0x000e240000000800 */
[----:B0-----:R-:W-:-:S05]  /*0750*/  IADD3 R11, P0, R18, R11, RZ ;  /* 0x0000000b120b7210 */ /* 0x001fca0007f1e0ff */
[----:B------:R-:W-:-:S04]  /*0760*/  IMAD.X R13, RZ, RZ, R17, P0 ;  /* 0x000000ffff0d7224 */ /* 0x000fc800000e0611 */
[----:B------:R-:W-:-:S04]  /*0770*/  IMAD.WIDE.U32 R6, R13, R14, RZ ;  /* 0x0000000e0d067225 */ /* 0x000fc800078e00ff */
[----:B------:R-:W-:-:S04]  /*0780*/  IMAD.WIDE.U32 R8, P0, R11, R15, R6 ;  /* 0x0000000f0b087225 */ /* 0x000fc80007800006 */
[----:B------:R-:W-:Y:S01]  /*0790*/  IMAD.WIDE.U32 R6, R11, R14, RZ ;  /* 0x0000000e0b067225 */ /* 0x000fe200078e00ff */
[----:B------:R-:W-:-:S03]  /*07a0*/  IADD3.X R11, RZ, RZ, RZ, P0, !PT ;  /* 0x000000ffff0b7210 */ /* 0x000fc600007fe4ff */
[----:B------:R-:W-:Y:S01]  /*07b0*/  IMAD.MOV.U32 R10, RZ, RZ, R9 ;  /* 0x000000ffff0a7224 */ /* 0x000fe200078e0009 */
[----:B------:R-:W-:-:S05]  /*07c0*/  IADD3 RZ, P0, R7, R8, RZ ;  /* 0x0000000807ff7210 */ /* 0x000fca0007f1e0ff */
[----:B------:R-:W-:-:S08]  /*07d0*/  IMAD.WIDE.U32.X R6, R13, R15, R10, P0 ;  /* 0x0000000f0d067225 */ /* 0x000fd000000e040a */
.L_x_5:
[-CC-:B------:R-:W-:Y:S01]  /*07e0*/  SHF.R.U64 R24, R6, R2.reuse, R7.reuse ;  /* 0x0000000206187219 */ /* 0x180fe20000001207 */
[----:B------:R-:W0:Y:S01]  /*07f0*/  LDC.64 R22, c[0x0][0x640] ;  /* 0x00019000ff167b82 */ /* 0x000e220000000a00 */
[----:B------:R-:W-:Y:S01]  /*0800*/  SHF.R.U32.HI R2, RZ, R2, R7 ;  /* 0x00000002ff027219 */ /* 0x000fe20000011607 */
[----:B------:R-:W-:Y:S01]  /*0810*/  ULDC UR4, c[0x0][0x150] ;  /* 0x0000540000047ab9 */ /* 0x000fe20000000800 */
[----:B------:R-:W-:Y:S01]  /*0820*/  IADD3 R9, P0, RZ, -R24, RZ ;  /* 0x80000018ff097210 */ /* 0x000fe20007f1e0ff */
[----:B------:R-:W-:Y:S01]  /*0830*/  IMAD.MOV.U32 R19, RZ, RZ, R17 ;  /* 0x000000ffff137224 */ /* 0x000fe200078e0011 */
[----:B------:R-:W-:-:S03]  /*0840*/  I2FP.F32.U32 R0, R4 ;  /* 0x0000000400007245 */ /* 0x000fc60000201000 */
[----:B------:R-:W-:Y:S01]  /*0850*/  IMAD.X R11, RZ, RZ, ~R2, P0 ;  /* 0x000000ffff0b7224 */ /* 0x000fe200000e0e02 */
[----:B------:R-:W1:Y:S01]  /*0860*/  LDC R8, c[0x0][0x618] ;  /* 0x00018600ff087b82 */ /* 0x000e620000000800 */
[----:B------:R-:W-:Y:S01]  /*0870*/  FMUL R0, R0, UR4 ;  /* 0x0000000400007c20 */ /* 0x000fe20008400000 */
[----:B------:R-:W-:Y:S01]  /*0880*/  IMAD.WIDE.U32 R6, R9, R20, R18 ;  /* 0x0000001409067225 */ /* 0x000fe200078e0012 */
[----:B------:R-:W-:-:S03]  /*0890*/  ULDC UR4, c[0x0][0x154] ;  /* 0x0000550000047ab9 */ /* 0x000fc60000000800 */
[----:B------:R-:W-:Y:S01]  /*08a0*/  IMAD R2, R11, R20, RZ ;  /* 0x000000140b027224 */ /* 0x000fe200078e02ff */
[----:B------:R-:W2:Y:S01]  /*08b0*/  F2I.U32.TRUNC.NTZ R0, R0 ;  /* 0x0000000000007305 */ /* 0x000ea2000020f000 */
[----:B------:R-:W3:Y:S02]  /*08c0*/  LDC R5, c[0x0][0x144] ;  /* 0x00005100ff057b82 */ /* 0x000ee40000000800 */
[----:B------:R-:W-:Y:S01]  /*08d0*/  IMAD R9, R9, R21, R2 ;  /* 0x0000001509097224 */ /* 0x000fe200078e0202 */
[----:B------:R-:W-:-:S03]  /*08e0*/  I2FP.F32.U32 R2, R3 ;  /* 0x0000000300027245 */ /* 0x000fc60000201000 */
[----:B------:R-:W-:Y:S01]  /*08f0*/  IMAD.IADD R7, R7, 0x1, R9 ;  /* 0x0000000107077824 */ /* 0x000fe200078e0209 */
[----:B0-----:R-:W-:Y:S01]  /*0900*/  ISETP.NE.U32.AND P0, PT, R22, RZ, PT ;  /* 0x000000ff1600720c */ /* 0x001fe20003f05070 */
[----:B------:R-:W0:Y:S03]  /*0910*/  LDC R11, c[0x0][0x608] ;  /* 0x00018200ff0b7b82 */ /* 0x000e260000000800 */
[----:B------:R-:W-:Y:S02]  /*0920*/  ISETP.NE.AND.EX P0, PT, R23, RZ, PT, P0 ;  /* 0x000000ff1700720c */ /* 0x000fe40003f05300 */
[----:B--2---:R-:W-:-:S03]  /*0930*/  IADD3 R9, -R0, RZ, RZ ;  /* 0x000000ff00097210 */ /* 0x004fc60007ffe1ff */
[----:B------:R-:W2:Y:S01]  /*0940*/  LDC R13, c[0x0][0x658] ;  /* 0x00019600ff0d7b82 */ /* 0x000ea20000000800 */
[-CC-:B-1----:R-:W-:Y:S02]  /*0950*/  SHF.R.U64 R15, R6, R8.reuse, R7.reuse ;  /* 0x00000008060f7219 */ /* 0x182fe40000001207 */
[----:B------:R-:W-:-:S05]  /*0960*/  SHF.R.U32.HI R6, RZ, R8, R7 ;  /* 0x00000008ff067219 */ /* 0x000fca0000011607 */
[----:B------:R-:W1:Y:S01]  /*0970*/  LDC R12, c[0x0][0x148] ;  /* 0x00005200ff0c7b82 */ /* 0x000e620000000800 */
[----:B---3--:R-:W-:Y:S02]  /*0980*/  IMAD R0, R5, R9, R4 ;  /* 0x0000000905007224 */ /* 0x008fe400078e0204 */
[----:B------:R-:W-:Y:S01]  /*0990*/  FMUL R5, R2, UR4 ;  /* 0x0000000402057c20 */ /* 0x000fe20008400000 */
[----:B------:R-:W-:-:S04]  /*09a0*/  IMAD.MOV.U32 R4, RZ, RZ, -0x1 ;  /* 0xffffffffff047424 */ /* 0x000fc800078e00ff */
[----:B------:R-:W3:Y:S01]  /*09b0*/  LDC R19, c[0x0][0x600] ;  /* 0x00018000ff137b82 */ /* 0x000ee20000000800 */
[-CC-:B0-----:R-:W-:Y:S02]  /*09c0*/  SHF.R.U64 R25, R15, R11.reuse, R6.reuse ;  /* 0x0000000b0f197219 */ /* 0x181fe40000001206 */
[----:B------:R-:W-:Y:S01]  /*09d0*/  SHF.R.U32.HI R2, RZ, R11, R6 ;  /* 0x0000000bff027219 */ /* 0x000fe20000011606 */
[----:B------:R-:W-:Y:S01]  /*09e0*/  IMAD.MOV.U32 R6, RZ, RZ, 0x1 ;  /* 0x00000001ff067424 */ /* 0x000fe200078e00ff */
[----:B------:R0:W4:Y:S03]  /*09f0*/  F2I.U32.TRUNC.NTZ R11, R5 ;  /* 0x00000005000b7305 */ /* 0x000126000020f000 */
[----:B------:R-:W1:Y:S01]  /*0a00*/  LDC R14, c[0x0][0x648] ;  /* 0x00019200ff0e7b82 */ /* 0x000e620000000800 */
[-C--:B--2---:R-:W-:Y:S02]  /*0a10*/  SHF.L.U32 R4, R4, R13.reuse, RZ ;  /* 0x0000000d04047219 */ /* 0x084fe400000006ff */
[----:B------:R-:W-:-:S02]  /*0a20*/  SHF.R.U64 R26, R25, R13, R2 ;  /* 0x0000000d191a7219 */ /* 0x000fc40000001202 */
[----:B------:R-:W-:Y:S02]  /*0a30*/  LOP3.LUT R10, RZ, R4, RZ, 0x33, !PT ;  /* 0x00000004ff0a7212 */ /* 0x000fe400078e33ff */
[-C--:B0-----:R-:W-:Y:S01]  /*0a40*/  SHF.R.U32.HI R5, RZ, R13.reuse, R2 ;  /* 0x0000000dff057219 */ /* 0x081fe20000011602 */
[----:B------:R-:W0:Y:S01]  /*0a50*/  LDC R20, c[0x0][0x638] ;  /* 0x00018e00ff147b82 */ /* 0x000e220000000800 */
[----:B------:R-:W-:Y:S01]  /*0a60*/  SHF.L.U32 R2, R6, R13, RZ ;  /* 0x0000000d06027219 */ /* 0x000fe200000006ff */
[----:B------:R-:W-:-:S06]  /*0a70*/  IMAD.MOV.U32 R4, RZ, RZ, R26 ;  /* 0x000000ffff047224 */ /* 0x000fcc00078e001a */
[----:B------:R-:W2:Y:S01]  /*0a80*/  LDC R21, c[0x0][0x610] ;  /* 0x00018400ff157b82 */ /* 0x000ea20000000800 */
[----:B---34-:R-:W-:Y:S05]  /*0a90*/  @!P0 BRA `(.L_x_6) ;  /* 0x0000000000288947 */ /* 0x018fea0003800000 */
[----:B------:R-:W3:Y:S02]  /*0aa0*/  LDC R9, c[0x0][0x64c] ;  /* 0x00019300ff097b82 */ /* 0x000ee40000000800 */
[----:B---3--:R-:W-:-:S05]  /*0ab0*/  IADD3 R9, P0, R26, R9, RZ ;  /* 0x000000091a097210 */ /* 0x008fca0007f1e0ff */
        /* <DEDUP_REMOVED lines=8> */
.L_x_6:
[----:B-1----:R-:W-:Y:S01]  /*0b40*/  SHF.R.U64 R4, R4, R14, R5 ;  /* 0x0000000e04047219 */ /* 0x002fe20000001205 */
[----:B------:R-:W-:Y:S01]  /*0b50*/  IMAD.MOV R11, RZ, RZ, -R11 ;  /* 0x000000ffff0b7224 */ /* 0x000fe200078e0a0b */
[----:B------:R-:W-:Y:S01]  /*0b60*/  LOP3.LUT R5, R25, R10, RZ, 0xc0, !PT ;  /* 0x0000000a19057212 */ /* 0x000fe200078ec0ff */
[----:B------:R-:W-:Y:S02]  /*0b70*/  VIADD R6, R19, 0xffffffff ;  /* 0xffffffff13067836 */ /* 0x000fe40000000000 */
[----:B------:R-:W-:Y:S02]  /*0b80*/  IMAD.MOV R7, RZ, RZ, -R4 ;  /* 0x000000ffff077224 */ /* 0x000fe400078e0a04 */
[----:B------:R-:W-:Y:S01]  /*0b90*/  @P3 IMAD R0, R12, R11, R3 ;  /* 0x0000000b0c003224 */ /* 0x000fe200078e0203 */
[----:B------:R-:W-:Y:S01]  /*0ba0*/  LOP3.LUT R3, R15, R6, RZ, 0xc0, !PT ;  /* 0x000000060f037212 */ /* 0x000fe200078ec0ff */
[----:B------:R-:W-:Y:S02]  /*0bb0*/  IMAD R5, R2, R4, R5 ;  /* 0x0000000402057224 */ /* 0x000fe400078e0205 */
[----:B0-----:R-:W-:-:S02]  /*0bc0*/  IMAD R2, R7, R20, R26 ;  /* 0x0000001407027224 */ /* 0x001fc400078e021a */
[----:B--2---:R-:W-:Y:S01]  /*0bd0*/  IMAD R22, R5, R21, R0 ;  /* 0x0000001505167224 */ /* 0x004fe200078e0200 */
[----:B------:R-:W-:Y:S01]  /*0be0*/  MOV R0, 0x1 ;  /* 0x0000000100007802 */ /* 0x000fe20000000f00 */
[----:B------:R-:W-:Y:S02]  /*0bf0*/  IMAD R3, R2, R19, R3 ;  /* 0x0000001302037224 */ /* 0x000fe400078e0203 */
[----:B------:R-:W-:-:S03]  /*0c00*/  IMAD.MOV.U32 R2, RZ, RZ, R24 ;  /* 0x000000ffff027224 */ /* 0x000fc600078e0018 */
[----:B------:R-:W-:Y:S02]  /*0c10*/  SEL R19, R3, R22, !P3 ;  /* 0x0000001603137207 */ /* 0x000fe40005800000 */
[----:B------:R-:W-:-:S07]  /*0c20*/  SEL R22, R22, R3, !P3 ;  /* 0x0000000316167207 */ /* 0x000fce0005800000 */
.L_x_4:
[----:B------:R-:W-:-:S08]  /*0c30*/  NOP ;  /* 0x0000000000007918 */ /* 0x000fd00000000000 */
[----:B------:R-:W0:Y:S02]  /*0c40*/  USETMAXREG.TRY_ALLOC.CTAPOOL UP0, 0xe8 ;  /* 0x000000e8000079c8 */ /* 0x000e240008000600 */
[----:B0-----:R-:W-:-:S13]  /*0c50*/  PLOP3.LUT P0, PT, PT, PT, UP0, 0x80, 0x0 ;  /* 0x000000000000781c */ /* 0x001fda0003f0f008 */
[----:B------:R-:W-:Y:S05]  /*0c60*/  @!P0 BRA `(.L_x_4) ;  /* 0xfffffffc00f08947 */ /* 0x000fea000383ffff */
[----:B------:R-:W-:Y:S01]  /*0c70*/  ULDC.64 UR4, c[0x0][0x598] ;  /* 0x0001660000047ab9 */ /* 0x000fe20000000a00 */
[----:B------:R-:W-:Y:S01]  /*0c80*/  ULDC.64 UR40, c[0x0][0x208] ;  /* 0x0000820000287ab9 */ /* 0x000fe20000000a00 */
[----:B------:R-:W-:-:S04]  /*0c90*/  ISETP.NE.U32.AND P0, PT, RZ, UR4, PT ;  /* 0x00000004ff007c0c */ /* 0x000fc8000bf05070 */
[----:B------:R-:W-:-:S13]  /*0ca0*/  ISETP.NE.AND.EX P0, PT, RZ, UR5, PT, P0 ;  /* 0x00000005ff007c0c */ /* 0x000fda000bf05300 */
[----:B------:R-:W-:Y:S05]  /*0cb0*/  @!P0 BRA `(.L_x_7) ;  /* 0x00000000001c8947 */ /* 0x000fea0003800000 */
[----:B------:R-:W0:Y:S02]  /*0cc0*/  LDC.64 R4, c[0x0][0x598] ;  /* 0x00016600ff047b82 */ /* 0x000e240000000a00 */
[----:B0-----:R-:W2:Y:S02]  /*0cd0*/  LDG.E.64 R4, desc[UR40][R4.64] ;  /* 0x0000002804047981 */ /* 0x001ea4000c1e1b00 */
[----:B--2---:R-:W-:-:S04]  /*0ce0*/  ISETP.NE.U32.AND P0, PT, R4, RZ, PT ;  /* 0x000000ff0400720c */ /* 0x004fc80003f05070 */
[----:B------:R-:W-:-:S13]  /*0cf0*/  ISETP.NE.AND.EX P0, PT, R5, RZ, PT, P0 ;  /* 0x000000ff0500720c */ /* 0x000fda0003f05300 */
[----:B------:R-:W-:Y:S05]  /*0d00*/  @!P0 BRA `(.L_x_7) ;  /* 0x0000000000088947 */ /* 0x000fea0003800000 */
[----:B------:R0:W5:Y:S01]  /*0d10*/  LD.E R192, desc[UR40][R4.64] ;  /* 0x0000002804c07980 */ /* 0x000162000c101900 */
[----:B------:R-:W-:Y:S05]  /*0d20*/  BRA `(.L_x_8) ;  /* 0x0000000000247947 */ /* 0x000fea0003800000 */
.L_x_7:
[----:B------:R-:W-:Y:S02]  /*0d30*/  ULDC.64 UR4, c[0x0][0x588] ;  /* 0x0001620000047ab9 */ /* 0x000fe40000000a00 */
[----:B------:R-:W-:-:S04]  /*0d40*/  ISETP.NE.U32.AND P0, PT, RZ, UR4, PT ;  /* 0x00000004ff007c0c */ /* 0x000fc8000bf05070 */
[----:B------:R-:W-:-:S13]  /*0d50*/  ISETP.NE.AND.EX P0, PT, RZ, UR5, PT, P0 ;  /* 0x00000005ff007c0c */ /* 0x000fda000bf05300 */
[----:B------:R-:W-:Y:S05]  /*0d60*/  @!P0 BRA `(.L_x_9) ;  /* 0x00000000000c8947 */ /* 0x000fea0003800000 */
[----:B------:R-:W0:Y:S02]  /*0d70*/  LDC.64 R192, c[0x0][0x588] ;  /* 0x00016200ffc07b82 */ /* 0x000e240000000a00 */
[----:B0-----:R1:W5:Y:S01]  /*0d80*/  LDG.E R192, desc[UR40][R192.64] ;  /* 0x00000028c0c07981 */ /* 0x001362000c1e1900 */
[----:B------:R-:W-:Y:S05]  /*0d90*/  BRA `(.L_x_8) ;  /* 0x0000000000087947 */ /* 0x000fea0003800000 */
.L_x_9:
[----:B------:R-:W-:Y:S02]  /*0da0*/  ULDC UR4, c[0x0][0x580] ;  /* 0x0001600000047ab9 */ /* 0x000fe40000000800 */
[----:B------:R-:W-:-:S07]  /*0db0*/  IMAD.U32 R192, RZ, RZ, UR4 ;  /* 0x00000004ffc07e24 */ /* 0x000fce000f8e00ff */
.L_x_8:
[----:B------:R-:W-:Y:S02]  /*0dc0*/  ULDC.64 UR4, c[0x0][0x5a0] ;  /* 0x0001680000047ab9 */ /* 0x000fe40000000a00 */
[----:B------:R-:W-:-:S04]  /*0dd0*/  ISETP.NE.U32.AND P0, PT, RZ, UR4, PT ;  /* 0x00000004ff007c0c */ /* 0x000fc8000bf05070 */
[----:B------:R-:W-:-:S13]  /*0de0*/  ISETP.NE.AND.EX P0, PT, RZ, UR5, PT, P0 ;  /* 0x00000005ff007c0c */ /* 0x000fda000bf05300 */
[----:B------:R-:W-:Y:S05]  /*0df0*/  @!P0 BRA `(.L_x_10) ;  /* 0x00000000001c8947 */ /* 0x000fea0003800000 */
[----:B0-----:R-:W0:Y:S02]  /*0e00*/  LDC.64 R4, c[0x0][0x5a0] ;  /* 0x00016800ff047b82 */ /* 0x001e240000000a00 */
[----:B0-----:R-:W2:Y:S02]  /*0e10*/  LDG.E.64 R4, desc[UR40][R4.64] ;  /* 0x0000002804047981 */ /* 0x001ea4000c1e1b00 */
[----:B--2---:R-:W-:-:S04]  /*0e20*/  ISETP.NE.U32.AND P0, PT, R4, RZ, PT ;  /* 0x000000ff0400720c */ /* 0x004fc80003f05070 */
[----:B------:R-:W-:-:S13]  /*0e30*/  ISETP.NE.AND.EX P0, PT, R5, RZ, PT, P0 ;  /* 0x000000ff0500720c */ /* 0x000fda0003f05300 */
[----:B------:R-:W-:Y:S05]  /*0e40*/  @!P0 BRA `(.L_x_10) ;  /* 0x0000000000088947 */ /* 0x000fea0003800000 */
[----:B------:R0:W5:Y:S01]  /*0e50*/  LD.E R23, desc[UR40][R4.64] ;  /* 0x0000002804177980 */ /* 0x000162000c101900 */
[----:B------:R-:W-:Y:S05]  /*0e60*/  BRA `(.L_x_11) ;  /* 0x0000000000247947 */ /* 0x000fea0003800000 */
.L_x_10:
[----:B------:R-:W-:Y:S02]  /*0e70*/  ULDC.64 UR4, c[0x0][0x590] ;  /* 0x0001640000047ab9 */ /* 0x000fe40000000a00 */
[----:B------:R-:W-:-:S04]  /*0e80*/  ISETP.NE.U32.AND P0, PT, RZ, UR4, PT ;  /* 0x00000004ff007c0c */ /* 0x000fc8000bf05070 */
[----:B------:R-:W-:-:S13]  /*0e90*/  ISETP.NE.AND.EX P0, PT, RZ, UR5, PT, P0 ;  /* 0x00000005ff007c0c */ /* 0x000fda000bf05300 */
[----:B------:R-:W-:Y:S05]  /*0ea0*/  @!P0 BRA `(.L_x_12) ;  /* 0x00000000000c8947 */ /* 0x000fea0003800000 */
[----:B0-----:R-:W0:Y:S02]  /*0eb0*/  LDC.64 R4, c[0x0][0x590] ;  /* 0x00016400ff047b82 */ /* 0x001e240000000a00 */
[----:B0-----:R2:W5:Y:S01]  /*0ec0*/  LDG.E R23, desc[UR40][R4.64] ;  /* 0x0000002804177981 */ /* 0x001562000c1e1900 */
[----:B------:R-:W-:Y:S05]  /*0ed0*/  BRA `(.L_x_11) ;  /* 0x0000000000087947 */ /* 0x000fea0003800000 */
.L_x_12:
[----:B------:R-:W-:Y:S02]  /*0ee0*/  ULDC UR4, c[0x0][0x584] ;  /* 0x0001610000047ab9 */ /* 0x000fe40000000800 */
[----:B------:R-:W-:-:S07]  /*0ef0*/  IMAD.U32 R23, RZ, RZ, UR4 ;  /* 0x00000004ff177e24 */ /* 0x000fce000f8e00ff */
.L_x_11:
[----:B------:R-:W-:-:S13]  /*0f00*/  LOP3.LUT P0, RZ, R0, 0xff, RZ, 0xc0, !PT ;  /* 0x000000ff00ff7812 */ /* 0x000fda000780c0ff */
[----:B------:R-:W-:Y:S05]  /*0f10*/  @!P0 EXIT ;  /* 0x000000000000894d */ /* 0x000fea0003800000 */
[----:B------:R-:W-:Y:S01]  /*0f20*/  ULDC UR4, c[0x0][0x28c] ;  /* 0x0000a30000047ab9 */ /* 0x000fe20000000800 */
[----:B-1----:R-:W-:Y:S01]  /*0f30*/  LOP3.LUT R193, R16, 0x1, RZ, 0xfc, !PT ;  /* 0x0000000110c17812 */ /* 0x002fe200078efcff */
[----:B------:R-:W-:Y:S01]  /*0f40*/  UIADD3 UR4, UR4, 0x1f, URZ ;  /* 0x0000001f04047890 */ /* 0x000fe2000fffe03f */
[----:B------:R-:W-:Y:S01]  /*0f50*/  UMOV UR36, URZ ;  /* 0x0000003f00247c82 */ /* 0x000fe20008000000 */
[----:B------:R-:W-:Y:S02]  /*0f60*/  UMOV UR37, URZ ;  /* 0x0000003f00257c82 */ /* 0x000fe40008000000 */
[----:B------:R-:W-:-:S04]  /*0f70*/  USHF.R.S32.HI UR5, URZ, 0x1f, UR4 ;  /* 0x0000001f3f057899 */ /* 0x000fc80008011404 */
[----:B------:R-:W-:-:S04]  /*0f80*/  ULEA.HI UR5, UR5, UR4, URZ, 0x5 ;  /* 0x0000000405057291 */ /* 0x000fc8000f8f283f */
[----:B------:R-:W-:-:S12]  /*0f90*/  USHF.R.S32.HI UR38, URZ, 0x5, UR5 ;  /* 0x000000053f267899 */ /* 0x000fd80008011405 */
.L_x_360:
[----:B-1----:R-:W1:Y:S01]  /*0fa0*/  S2R R0, SR_TID.X ;  /* 0x0000000000007919 */ /* 0x002e620000002100 */
[----:B---3--:R-:W3:Y:S01]  /*0fb0*/  S2UR UR6, SR_CgaCtaId ;  /* 0x00000000000679c3 */ /* 0x008ee20000008800 */
[----:B------:R-:W-:Y:S02]  /*0fc0*/  UMOV UR39, 0x400 ;  /* 0x0000040000277882 */ /* 0x000fe40000000000 */
[----:B---3--:R-:W-:Y:S01]  /*0fd0*/  ULEA UR39, UR6, UR39, 0x18 ;  /* 0x0000002706277291 */ /* 0x008fe2000f8ec03f */
[----:B-1----:R-:W-:-:S04]  /*0fe0*/  LOP3.LUT R0, R0, 0x80, RZ, 0xc0, !PT ;  /* 0x0000008000007812 */ /* 0x002fc800078ec0ff */
[----:B------:R-:W-:-:S06]  /*0ff0*/  SHF.R.U32.HI R0, RZ, 0x7, R0 ;  /* 0x00000007ff007819 */ /* 0x000fcc0000011600 */
[----:B------:R-:W1:Y:S02]  /*1000*/  SHFL.IDX PT, R0, R0, RZ, 0x1f ;  /* 0x00001fff00007589 */ /* 0x000e6400000e0000 */
[----:B-1----:R-:W-:-:S13]  /*1010*/  R2UR UR4, R0 ;  /* 0x00000000000472ca */ /* 0x002fda00000e0000 */
[----:B------:R-:W-:-:S04]  /*1020*/  ULEA.HI UR5, UR4, UR4, URZ, 0x1 ;  /* 0x0000000404057291 */ /* 0x000fc8000f8f083f */
[----:B------:R-:W-:-:S04]  /*1030*/  ULOP3.LUT UR5, UR5, 0xffffe, URZ, 0xc0, !UPT ;  /* 0x000ffffe05057892 */ /* 0x000fc8000f8ec03f */
[----:B------:R-:W-:-:S03]  /*1040*/  UIADD3 UR5, UR4, -UR5, URZ ;  /* 0x8000000504057290 */ /* 0x000fc6000fffe03f */
[----:B------:R-:W-:Y:S01]  /*1050*/  ULDC UR4, c[0x0][0x28c] ;  /* 0x0000a30000047ab9 */ /* 0x000fe20000000800 */
[----:B------:R-:W-:Y:S01]  /*1060*/  ULEA UR5, UR5, UR39, 0xc ;  /* 0x0000002705057291 */ /* 0x000fe2000f8e603f */
[----:B------:R-:W-:-:S03]  /*1070*/  ISETP.LT.AND P0, PT, RZ, UR4, PT ;  /* 0x00000004ff007c0c */ /* 0x000fc6000bf01270 */
[----:B------:R-:W-:-:S04]  /*1080*/  UIADD3 UR5, UR5, 0x180, URZ ;  /* 0x0000018005057890 */ /* 0x000fc8000fffe03f */
[----:B------:R-:W-:-:S04]  /*1090*/  USHF.R.U32.HI UR5, URZ, 0x4, UR5 ;  /* 0x000000043f057899 */ /* 0x000fc80008011605 */
[----:B------:R-:W-:Y:S02]  /*10a0*/  ULOP3.LUT UR42, UR5, 0x3fff, URZ, 0xc0, !UPT ;  /* 0x00003fff052a7892 */ /* 0x000fe4000f8ec03f */
[----:B--2-45:R-:W-:Y:S10]  /*10b0*/  @P0 BRA `(.L_x_13) ;  /* 0x0000000000400947 */ /* 0x034ff40003800000 */
[----:B------:R-:W-:Y:S01]  /*10c0*/  MOV R0, 0x0 ;  /* 0x0000000000007802 */ /* 0x000fe20000000f00 */
[----:B------:R-:W-:Y:S01]  /*10d0*/  ULDC.64 UR4, c[0x4][0x68] ;  /* 0x01001a0000047ab9 */ /* 0x000fe20000000a00 */
[----:B------:R-:W-:Y:S01]  /*10e0*/  ULDC.64 UR6, c[0x4][0x8] ;  /* 0x0100020000067ab9 */ /* 0x000fe20000000a00 */
[----:B0-2---:R-:W-:Y:S01]  /*10f0*/  IMAD.U32 R4, RZ, RZ, UR4 ;  /* 0x00000004ff047e24 */ /* 0x005fe2000f8e00ff */
[----:B------:R0:W1:Y:S01]  /*1100*/  LDC.64 R14, c[0x4][R0] ;  /* 0x01000000000e7b82 */ /* 0x0000620000000a00 */
[----:B------:R-:W-:Y:S01]  /*1110*/  MOV R5, UR5 ;  /* 0x0000000500057c02 */ /* 0x000fe20008000f00 */
[----:B------:R-:W-:Y:S01]  /*1120*/  ULDC.64 UR4, c[0x4][0x70] ;  /* 0x01001c0000047ab9 */ /* 0x000fe20000000a00 */
[----:B------:R-:W-:Y:S01]  /*1130*/  IMAD.U32 R10, RZ, RZ, UR6 ;  /* 0x00000006ff0a7e24 */ /* 0x000fe2000f8e00ff */
[----:B------:R-:W-:Y:S01]  /*1140*/  MOV R8, 0x1e1 ;  /* 0x000001e100087802 */ /* 0x000fe20000000f00 */
[----:B------:R-:W-:Y:S02]  /*1150*/  IMAD.U32 R6, RZ, RZ, UR4 ;  /* 0x00000004ff067e24 */ /* 0x000fe4000f8e00ff */
[----:B------:R-:W-:-:S02]  /*1160*/  IMAD.U32 R7, RZ, RZ, UR5 ;  /* 0x00000005ff077e24 */ /* 0x000fc4000f8e00ff */
[----:B------:R-:W-:Y:S02]  /*1170*/  IMAD.U32 R11, RZ, RZ, UR7 ;  /* 0x00000007ff0b7e24 */ /* 0x000fe4000f8e00ff */
[----:B------:R-:W-:Y:S02]  /*1180*/  IMAD.MOV.U32 R12, RZ, RZ, 0x1 ;  /* 0x00000001ff0c7424 */ /* 0x000fe400078e00ff */
[----:B0-----:R-:W-:-:S07]  /*1190*/  IMAD.MOV.U32 R13, RZ, RZ, RZ ;  /* 0x000000ffff0d7224 */ /* 0x001fce00078e00ff */
[----:B------:R-:W-:-:S07]  /*11a0*/  LEPC R20, `(.L_x_13) ;  /* 0x000000001014794e */ /* 0x000fce0000000000 */
[----:B-1---5:R-:W-:Y:S05]  /*11b0*/  CALL.ABS.NOINC R14 ;  /* 0x000000000e007343 */ /* 0x022fea0003c00000 */
.L_x_13:
[----:B------:R-:W-:-:S13]  /*11c0*/  ISETP.NE.AND P0, PT, R193, 0x3, PT ;  /* 0x00000003c100780c */ /* 0x000fda0003f05270 */
[----:B------:R-:W-:Y:S05]  /*11d0*/  @!P0 BRA `(.L_x_14) ;  /* 0x0000000000048947 */ /* 0x000fea0003800000 */
[----:B------:R-:W-:Y:S01]  /*11e0*/  BPT.TRAP 0x1 ;  /* 0x000000040000795c */ /* 0x000fe20000300000 */
.L_x_14:
[----:B------:R-:W-:Y:S02]  /*11f0*/  IMAD.U32 R3, RZ, RZ, UR37 ;  /* 0x00000025ff037e24 */ /* 0x000fe4000f8e00ff */
[----:B------:R-:W-:-:S03]  /*1200*/  IMAD.U32 R0, RZ, RZ, UR36 ;  /* 0x00000024ff007e24 */ /* 0x000fc6000f8e00ff */
[----:B------:R-:W-:Y:S02]  /*1210*/  LEA R3, R3, UR39, 0x3 ;  /* 0x0000002703037c11 */ /* 0x000fe4000f8e18ff */
[----:B------:R-:W-:-:S04]  /*1220*/  SHF.L.U32 R0, R0, 0x1f, RZ ;  /* 0x0000001f00007819 */ /* 0x000fc800000006ff */
[----:B------:R1:W3:Y:S01]  /*1230*/  SYNCS.PHASECHK.TRANS64.TRYWAIT P1, [R3+URZ], R0 ;  /* 0x00000000030075a7 */ /* 0x0002e2000802017f */
[----:B------:R-:W-:Y:S05]  /*1240*/  @!P0 BRA `(.L_x_15) ;  /* 0x0000000000048947 */ /* 0x000fea0003800000 */
[----:B------:R-:W-:Y:S01]  /*1250*/  BPT.TRAP 0x1 ;  /* 0x000000040000795c */ /* 0x000fe20000300000 */
.L_x_15:
[----:B---3--:R-:W-:Y:S05]  /*1260*/  @P1 BRA `(.L_x_16) ;  /* 0x0000000000081947 */ /* 0x008fea0003800000 */
[----:B------:R-:W3:Y:S02]  /*1270*/  SYNCS.PHASECHK.TRANS64.TRYWAIT P1, [R3+URZ], R0 ;  /* 0x00000000030075a7 */ /* 0x000ee4000802017f */
[----:B---3--:R-:W-:Y:S05]  /*1280*/  @!P1 BRA `(.L_x_17) ;  /* 0x000000f0002c9947 */ /* 0x008fea0003800000 */
.L_x_16:
[----:B------:R-:W-:-:S04]  /*1290*/  UISETP.LT.AND UP0, UPT, UR38, 0x1, UPT ;  /* 0x000000012600788c */ /* 0x000fc8000bf01270 */
[----:B------:R-:W-:-:S06]  /*12a0*/  USEL UR4, UR38, 0x1, UP0 ;  /* 0x0000000126047887 */ /* 0x000fcc0008000000 */
[----:B-1-3--:R-:W-:Y:S01]  /*12b0*/  MOV R0, UR4 ;  /* 0x0000000400007c02 */ /* 0x00afe20008000f00 */
[----:B------:R-:W-:Y:S05]  /*12c0*/  WARPSYNC.ALL ;  /* 0x0000000000007948 */ /* 0x000fea0003800000 */
[----:B------:R-:W-:-:S04]  /*12d0*/  IADD3 R0, -R0, UR38, RZ ;  /* 0x0000002600007c10 */ /* 0x000fc8000fffe1ff */
[----:B------:R-:W-:Y:S01]  /*12e0*/  ISETP.GE.AND P1, PT, R0, 0x1, PT ;  /* 0x000000010000780c */ /* 0x000fe20003f26270 */
[----:B------:R-:W-:Y:S01]  /*12f0*/  UIADD3 UR5, UR39, 0x2a180, URZ ;  /* 0x0002a18027057890 */ /* 0x000fe2000fffe03f */
[----:B------:R-:W-:Y:S01]  /*1300*/  WARPGROUP.ARRIVE ;  /* 0x00000000000079c5 */ /* 0x000fe20000000000 */
[----:B------:R-:W-:Y:S02]  /*1310*/  ULOP3.LUT UR4, UR42, 0x10000, URZ, 0xfc, !UPT ;  /* 0x000100002a047892 */ /* 0x000fe4000f8efc3f */
[----:B------:R-:W-:Y:S02]  /*1320*/  USHF.R.U32.HI UR5, URZ, 0x4, UR5 ;  /* 0x000000043f057899 */ /* 0x000fe40008011605 */
[----:B------:R-:W-:Y:S02]  /*1330*/  UIMAD UR6, UR37, 0x600, UR4 ;  /* 0x00000600250678a4 */ /* 0x000fe4000f8e0204 */
[----:B------:R-:W-:Y:S01]  /*1340*/  ULOP3.LUT UR5, UR5, 0x3fff, URZ, 0xc0, !UPT ;  /* 0x00003fff05057892 */ /* 0x000fe2000f8ec03f */
[----:B------:R-:W-:Y:S01]  /*1350*/  UMOV UR33, 0x80000020 ;  /* 0x8000002000217882 */ /* 0x000fe20000000000 */
[----:B------:R-:W-:-:S02]  /*1360*/  UMOV UR35, 0x80000020 ;  /* 0x8000002000237882 */ /* 0x000fc40000000000 */
[----:B------:R-:W-:Y:S01]  /*1370*/  ULOP3.LUT UR5, UR5, 0x10000, URZ, 0xfc, !UPT ;  /* 0x0001000005057892 */ /* 0x000fe2000f8efc3f */
[----:B------:R-:W-:Y:S01]  /*1380*/  UMOV UR32, UR6 ;  /* 0x0000000600207c82 */ /* 0x000fe20008000000 */
[----:B------:R-:W-:Y:S02]  /*1390*/  UMOV UR9, UR33 ;  /* 0x0000002100097c82 */ /* 0x000fe40008000000 */
[----:B------:R-:W-:Y:S01]  /*13a0*/  UIMAD UR7, UR37, 0x1c0, UR5 ;  /* 0x000001c0250778a4 */ /* 0x000fe2000f8e0205 */
[----:B------:R-:W-:Y:S01]  /*13b0*/  UMOV UR8, UR32 ;  /* 0x0000002000087c82 */ /* 0x000fe20008000000 */
[----:B------:R-:W-:Y:S02]  /*13c0*/  UMOV UR11, 0x80000020 ;  /* 0x80000020000b7882 */ /* 0x000fe40000000000 */
[----:B------:R-:W-:Y:S02]  /*13d0*/  UIADD3 UR10, UR7, 0x40, URZ ;  /* 0x00000040070a7890 */ /* 0x000fe4000fffe03f */
[----:B------:R-:W-:-:S02]  /*13e0*/  UIADD3 UR14, UR7, 0x80, URZ ;  /* 0x00000080070e7890 */ /* 0x000fc4000fffe03f */
[----:B------:R-:W-:Y:S01]  /*13f0*/  UMOV UR34, UR7 ;  /* 0x0000000700227c82 */ /* 0x000fe20008000000 */
[----:B------:R-:W-:Y:S01]  /*1400*/  UMOV UR12, UR32 ;  /* 0x00000020000c7c82 */ /* 0x000fe20008000000 */
[----:B------:R-:W-:Y:S01]  /*1410*/  HGMMA.64x16x16.F32 R184, gdesc[UR32], RZ, !UPT, gsb0 ;  /* 0x0020000020b879f0 */ /* 0x000fe2000c0008ff */
[----:B------:R-:W-:Y:S01]  /*1420*/  UMOV UR13, UR33 ;  /* 0x00000021000d7c82 */ /* 0x000fe20008000000 */
[----:B------:R-:W-:Y:S01]  /*1430*/  UMOV UR15, 0x80000020 ;  /* 0x80000020000f7882 */ /* 0x000fe20000000000 */
[----:B------:R-:W-:Y:S01]  /*1440*/  UIADD3 UR18, UR7, 0xc0, URZ ;  /* 0x000000c007127890 */ /* 0x000fe2000fffe03f */
[----:B------:R-:W-:Y:S01]  /*1450*/  UMOV UR16, UR32 ;  /* 0x0000002000107c82 */ /* 0x000fe20008000000 */
        /* <DEDUP_REMOVED lines=14> */
[----:B------:R-:W-:-:S02]  /*1540*/  WARPGROUP.DEPBAR.LE gsb0, 0x0 ;  /* 0x00008000000079c5 */ /* 0x000fc40000010000 */
[----:B------:R-:W-:-:S06]  /*1550*/  WARPGROUP.ARRIVE ;  /* 0x00000000000079c5 */ /* 0x000fcc0000000000 */
[----:B------:R-:W-:Y:S01]  /*1560*/  HGMMA.64x16x16.F32 R160, gdesc[UR8], RZ, !UPT, gsb0 ;  /* 0x0020000008a079f0 */ /* 0x000fe2000c0008ff */
[----:B------:R-:W-:Y:S02]  /*1570*/  UIADD3 UR8, UR6, 0x200, URZ ;  /* 0x0000020006087890 */ /* 0x000fe4000fffe03f */
[----:B------:R-:W-:Y:S02]  /*1580*/  WARPGROUP.DEPBAR.LE gsb0, 0x0 ;  /* 0x00008000000079c5 */ /* 0x000fe40000010000 */
[----:B------:R-:W-:-:S06]  /*1590*/  WARPGROUP.ARRIVE ;  /* 0x00000000000079c5 */ /* 0x000fcc0000000000 */
[----:B------:R-:W-:Y:S03]  /*15a0*/  HGMMA.64x16x16.F32 R136, gdesc[UR12], RZ, !UPT, gsb0 ;  /* 0x002000000c8879f0 */ /* 0x000fe6000c0008ff */
        /* <DEDUP_REMOVED lines=11> */
[----:B------:R-:W-:Y:S01]  /*1660*/  HGMMA.64x16x16.F32 R40, gdesc[UR28], RZ, !UPT, gsb0 ;  /* 0x002000001c2879f0 */ /* 0x000fe2000c0008ff */
[----:B------:R-:W-:Y:S01]  /*1670*/  UMOV UR28, UR8 ;  /* 0x00000008001c7c82 */ /* 0x000fe20008000000 */
[----:B------:R-:W-:Y:S01]  /*1680*/  UMOV UR29, 0x80000020 ;  /* 0x80000020001d7882 */ /* 0x000fe20000000000 */
[----:B------:R-:W-:Y:S01]  /*1690*/  UMOV UR24, UR28 ;  /* 0x0000001c00187c82 */ /* 0x000fe20008000000 */
        /* <DEDUP_REMOVED lines=11> */
[----:B------:R-:W-:-:S02]  /*1750*/  WARPGROUP.DEPBAR.LE gsb0, 0x0 ;  /* 0x00008000000079c5 */ /* 0x000fc40000010000 */
[----:B------:R-:W-:-:S06]  /*1760*/  WARPGROUP.ARRIVE ;  /* 0x00000000000079c5 */ /* 0x000fcc0000000000 */
[----:B------:R-:W-:Y:S03]  /*1770*/  HGMMA.64x16x16.F32 R32, gdesc[UR28], RZ, !UPT, gsb0 ;  /* 0x002000001c2079f0 */ /* 0x000fe6000c0008ff */
[----:B------:R-:W-:Y:S02]  /*1780*/  WARPGROUP.DEPBAR.LE gsb0, 0x0 ;  /* 0x00008000000079c5 */ /* 0x000fe40000010000 */
[----:B------:R-:W-:-:S06]  /*1790*/  WARPGROUP.ARRIVE ;  /* 0x00000000000079c5 */ /* 0x000fcc0000000000 */
[----:B------:R-:W-:Y:S01]  /*17a0*/  HGMMA.64x16x16.F32 R56, gdesc[UR24], RZ, !UPT, gsb0 ;  /* 0x00200000183879f0 */ /* 0x000fe2000c0008ff */
[----:B------:R-:W-:Y:S01]  /*17b0*/  UIADD3 UR24, UR6, 0x2, URZ ;  /* 0x0000000206187890 */ /* 0x000fe2000fffe03f */
[----:B------:R-:W-:Y:S01]  /*17c0*/  UMOV UR25, 0x80000020 ;  /* 0x8000002000197882 */ /* 0x000fe20000000000 */
[----:B------:R-:W-:Y:S02]  /*17d0*/  WARPGROUP.DEPBAR.LE gsb0, 0x0 ;  /* 0x00008000000079c5 */ /* 0x000fe40000010000 */
[----:B------:R-:W-:-:S06]  /*17e0*/  WARPGROUP.ARRIVE ;  /* 0x00000000000079c5 */ /* 0x000fcc0000000000 */
[----:B------:R-:W-:Y:S03]  /*17f0*/  HGMMA.64x16x16.F32 R80, gdesc[UR20], RZ, !UPT, gsb0 ;  /* 0x00200000145079f0 */ /* 0x000fe6000c0008ff */
[----:B------:R-:W-:Y:S02]  /*1800*/  WARPGROUP.DEPBAR.LE gsb0, 0x0 ;  /* 0x00008000000079c5 */ /* 0x000fe40000010000 */
        /* <DEDUP_REMOVED lines=26> */
[----:B------:R-:W-:Y:S01]  /*19b0*/  HGMMA.64x16x16.F32 R168, gdesc[UR32], RZ, !UPT, gsb0 ;  /* 0x0020000020a879f0 */ /* 0x000fe2000c0008ff */
[----:B------:R-:W-:Y:S01]  /*19c0*/  UMOV UR34, UR26 ;  /* 0x0000001a00227c82 */ /* 0x000fe20008000000 */
[----:B------:R-:W-:Y:S01]  /*19d0*/  UMOV UR35, UR27 ;  /* 0x0000001b00237c82 */ /* 0x000fe20008000000 */
[----:B------:R-:W-:Y:S01]  /*19e0*/  UIADD3 UR26, UR7, 0x2, URZ ;  /* 0x00000002071a7890 */ /* 0x000fe2000fffe03f */
[----:B------:R-:W-:Y:S01]  /*19f0*/  UMOV UR27, 0x80000020 ;  /* 0x80000020001b7882 */ /* 0x000fe20000000000 */
[----:B------:R-:W-:Y:S02]  /*1a00*/  WARPGROUP.DEPBAR.LE gsb0, 0x0 ;  /* 0x00008000000079c5 */ /* 0x000fe40000010000 */
[----:B------:R-:W-:-:S06]  /*1a10*/  WARPGROUP.ARRIVE ;  /* 0x00000000000079c5 */ /* 0x000fcc0000000000 */
[----:B------:R-:W-:Y:S01]  /*1a20*/  HGMMA.64x16x16.F32 R144, gdesc[UR8], RZ, !UPT, gsb0 ;  /* 0x00200000089079f0 */ /* 0x000fe2000c0008ff */
[----:B------:R-:W-:Y:S01]  /*1a30*/  UIADD3 UR10, UR7, 0x82, URZ ;  /* 0x00000082070a7890 */ /* 0x000fe2000fffe03f */
[----:B------:R-:W-:Y:S01]  /*1a40*/  UMOV UR8, UR24 ;  /* 0x0000001800087c82 */ /* 0x000fe20008000000 */
[----:B------:R-:W-:Y:S01]  /*1a50*/  UMOV UR9, UR25 ;  /* 0x0000001900097c82 */ /* 0x000fe20008000000 */
        /* <DEDUP_REMOVED lines=36> */
[----:B------:R-:W-:Y:S02]  /*1ca0*/  UIADD3 UR7, UR6, 0x202, URZ ;  /* 0x0000020206077890 */ /* 0x000fe4000fffe03f */
[----:B------:R-:W-:Y:S01]  /*1cb0*/  UIADD3 UR6, UR6, 0x402, URZ ;  /* 0x0000040206067890 */ /* 0x000fe2000fffe03f */
[----:B------:R-:W-:Y:S02]  /*1cc0*/  WARPGROUP.DEPBAR.LE gsb0, 0x0 ;  /* 0x00008000000079c5 */ /* 0x000fe40000010000 */
[----:B------:R-:W-:-:S06]  /*1cd0*/  WARPGROUP.ARRIVE ;  /* 0x00000000000079c5 */ /* 0x000fcc0000000000 */
[----:B------:R-:W-:Y:S03]  /*1ce0*/  HGMMA.64x16x16.F32 R184, gdesc[UR24], R184, gsb0 ;  /* 0x0020000018b879f0 */ /* 0x000fe600080008b8 */
        /* <DEDUP_REMOVED lines=17> */
[----:B------:R-:W-:Y:S01]  /*1e00*/  HGMMA.64x16x16.F32 R40, gdesc[UR32], R40, gsb0 ;  /* 0x00200000202879f0 */ /* 0x000fe20008000828 */
        /* <DEDUP_REMOVED lines=49> */
[----:B------:R-:W-:Y:S01]  /*2120*/  HGMMA.64x16x16.F32 R168, gdesc[UR24], R168, gsb0 ;  /* 0x0020000018a879f0 */ /* 0x000fe200080008a8 */
[----:B------:R-:W-:Y:S01]  /*2130*/  UMOV UR26, UR34 ;  /* 0x00000022001a7c82 */ /* 0x000fe20008000000 */
[----:B------:R-:W-:Y:S01]  /*2140*/  UMOV UR27, UR35 ;  /* 0x00000023001b7c82 */ /* 0x000fe20008000000 */
        /* <DEDUP_REMOVED lines=19> */
[----:B------:R-:W-:Y:S05]  /*2280*/  @!P1 BRA `(.L_x_18) ;  /* 0x0000001000709947 */ /* 0x000fea0003800000 */
[----:B------:R-:W-:Y:S01]  /*2290*/  UIADD3 UR7, UR37, 0x1, URZ ;  /* 0x0000000125077890 */ /* 0x000fe2000fffe03f */
[----:B------:R-:W-:-:S03]  /*22a0*/  IMAD.MOV.U32 R3, RZ, RZ, R0 ;  /* 0x000000ffff037224 */ /* 0x000fc600078e0000 */
[----:B------:R-:W-:-:S04]  /*22b0*/  UISETP.NE.AND UP0, UPT, UR7, 0x7, UPT ;  /* 0x000000070700788c */ /* 0x000fc8000bf05270 */
[----:B------:R-:W-:Y:S02]  /*22c0*/  USEL UR6, URZ, 0x1, UP0 ;  /* 0x000000013f067887 */ /* 0x000fe40008000000 */
[----:B------:R-:W-:Y:S02]  /*22d0*/  USEL UR7, UR7, URZ, UP0 ;  /* 0x0000003f07077287 */ /* 0x000fe40008000000 */
[----:B------:R-:W-:-:S06]  /*22e0*/  ULOP3.LUT UR6, UR36, UR6, URZ, 0x3c, !UPT ;  /* 0x0000000624067292 */ /* 0x000fcc000f8e3c3f */
[----:B------:R-:W-:Y:S01]  /*22f0*/  IMAD.U32 R6, RZ, RZ, UR6 ;  /* 0x00000006ff067e24 */ /* 0x000fe2000f8e00ff */
[----:B------:R-:W-:-:S06]  /*2300*/  UMOV UR6, UR37 ;  /* 0x0000002500067c82 */ /* 0x000fcc0008000000 */
.L_x_25:
[----:B-1----:R-:W-:Y:S05]  /*2310*/  @!P0 BRA `(.L_x_19) ;  /* 0x0000000000048947 */ /* 0x002fea0003800000 */
[----:B------:R-:W-:Y:S01]  /*2320*/  BPT.TRAP 0x1 ;  /* 0x000000040000795c */ /* 0x000fe20000300000 */
.L_x_19:
[----:B------:R-:W-:Y:S01]  /*2330*/  ULEA UR8, UR7, UR39, 0x3 ;  /* 0x0000002707087291 */ /* 0x000fe2000f8e183f */
[----:B0-2---:R-:W-:-:S08]  /*2340*/  SHF.L.U32 R4, R6, 0x1f, RZ ;  /* 0x0000001f06047819 */ /* 0x005fd000000006ff */
[----:B------:R0:W1:Y:S01]  /*2350*/  SYNCS.PHASECHK.TRANS64.TRYWAIT P1, [UR8], R4 ;  /* 0x00000004ff0075a7 */ /* 0x0000620008020148 */
[----:B------:R-:W-:Y:S05]  /*2360*/  @!P0 BRA `(.L_x_20) ;  /* 0x0000000000048947 */ /* 0x000fea0003800000 */
[----:B------:R-:W-:Y:S01]  /*2370*/  BPT.TRAP 0x1 ;  /* 0x000000040000795c */ /* 0x000fe20000300000 */
.L_x_20:
[----:B-1----:R-:W-:Y:S05]  /*2380*/  @P1 BRA `(.L_x_21) ;  /* 0x0000000000081947 */ /* 0x002fea0003800000 */
[----:B------:R-:W1:Y:S02]  /*2390*/  SYNCS.PHASECHK.TRANS64.TRYWAIT P1, [UR8], R4 ;  /* 0x00000004ff0075a7 */ /* 0x000e640008020148 */
[----:B-1----:R-:W-:Y:S05]  /*23a0*/  @!P1 BRA `(.L_x_22) ;  /* 0x000000dc00f89947 */ /* 0x002fea0003800000 */
.L_x_21:
[----:B------:R-:W-:Y:S01]  /*23b0*/  UIMAD UR42, UR7, 0x600, UR4 ;  /* 0x00000600072a78a4 */ /* 0x000fe2000f8e0204 */
[----:B------:R-:W-:Y:S01]  /*23c0*/  WARPGROUP.ARRIVE ;  /* 0x00000000000079c5 */ /* 0x000fe20000000000 */
[----:B------:R-:W-:Y:S01]  /*23d0*/  UIMAD UR43, UR7, 0x1c0, UR5 ;  /* 0x000001c0072b78a4 */ /* 0x000fe2000f8e0205 */
[----:B------:R-:W-:Y:S01]  /*23e0*/  UMOV UR29, 0x80000020 ;  /* 0x80000020001d7882 */ /* 0x000fe20000000000 */
[----:B------:R-:W-:Y:S02]  /*23f0*/  UMOV UR31, 0x80000020 ;  /* 0x80000020001f7882 */ /* 0x000fe40000000000 */
[----:B------:R-:W-:Y:S01]  /*2400*/  UIADD3 UR26, UR43, 0x40, URZ ;  /* 0x000000402b1a7890 */ /* 0x000fe2000fffe03f */
[----:B------:R-:W-:Y:S02]  /*2410*/  UMOV UR28, UR42 ;  /* 0x0000002a001c7c82 */ /* 0x000fe40008000000 */
[----:B------:R-:W-:Y:S01]  /*2420*/  UMOV UR30, UR43 ;  /* 0x0000002b001e7c82 */ /* 0x000fe20008000000 */
[----:B------:R-:W-:Y:S01]  /*2430*/  UMOV UR24, UR28 ;  /* 0x0000001c00187c82 */ /* 0x000fe20008000000 */
[----:B------:R-:W-:Y:S01]  /*2440*/  HGMMA.64x16x16.F32 R184, gdesc[UR28], R184, gsb0 ;  /* 0x002000001cb879f0 */ /* 0x000fe200080008b8 */
        /* <DEDUP_REMOVED lines=34> */
[----:B------:R-:W-:Y:S02]  /*2670*/  UIADD3 UR12, UR42, 0x200, URZ ;  /* 0x000002002a0c7890 */ /* 0x000fe4000fffe03f */
        /* <DEDUP_REMOVED lines=59> */
[----:B------:R-:W-:Y:S01]  /*2a30*/  UIADD3 UR34, UR43, 0x182, URZ ;  /* 0x000001822b227890 */ /* 0x000fe2000fffe03f */
[----:B------:R-:W-:Y:S01]  /*2a40*/  UMOV UR35, 0x80000020 ;  /* 0x8000002000237882 */ /* 0x000fe20000000000 */
[----:B------:R-:W-:Y:S02]  /*2a50*/  WARPGROUP.DEPBAR.LE gsb0, 0x0 ;  /* 0x00008000000079c5 */ /* 0x000fe40000010000 */
[----:B------:R-:W-:-:S06]  /*2a60*/  WARPGROUP.ARRIVE ;  /* 0x00000000000079c5 */ /* 0x000fcc0000000000 */
[----:B------:R-:W-:Y:S01]  /*2a70*/  HGMMA.64x16x16.F32 R144, gdesc[UR24], R144, gsb0 ;  /* 0x00200000189079f0 */ /* 0x000fe20008000890 */
        /* <DEDUP_REMOVED lines=10> */
[----:B------:R-:W-:Y:S02]  /*2b20*/  UIADD3 UR16, UR42, 0x2, URZ ;  /* 0x000000022a107890 */ /* 0x000fe4000fffe03f */
        /* <DEDUP_REMOVED lines=16> */
[----:B------:R-:W-:Y:S01]  /*2c30*/  UMOV UR28, UR16 ;  /* 0x00000010001c7c82 */ /* 0x000fe20008000000 */
[----:B------:R-:W-:Y:S01]  /*2c40*/  UMOV UR29, 0x80000020 ;  /* 0x80000020001d7882 */ /* 0x000fe20000000000 */
        /* <DEDUP_REMOVED lines=30> */
[----:B------:R-:W-:Y:S01]  /*2e30*/  UIADD3 UR42, UR42, 0x402, URZ ;  /* 0x000004022a2a7890 */ /* 0x000fe2000fffe03f */
        /* <DEDUP_REMOVED lines=78> */
[----:B------:R-:W-:Y:S01]  /*3320*/  BPT.TRAP 0x1 ;  /* 0x000000040000795c */ /* 0x000fe20000300000 */
.L_x_23:
[----:B------:R-:W-:Y:S01]  /*3330*/  ULEA UR8, UR6, UR39, 0x3 ;  /* 0x0000002706087291 */ /* 0x000fe2000f8e183f */
[----:B------:R-:W-:-:S03]  /*3340*/  ISETP.GT.U32.AND P1, PT, R16, 0x1, PT ;  /* 0x000000011000780c */ /* 0x000fc60003f24070 */
[----:B------:R-:W-:-:S04]  /*3350*/  UIADD3 UR8, UR8, 0x38, URZ ;  /* 0x0000003808087890 */ /* 0x000fc8000fffe03f */
[----:B------:R-:W-:-:S09]  /*3360*/  UPRMT UR8, URZ, 0x654, UR8 ;  /* 0x000006543f087896 */ /* 0x000fd20008000008 */
[----:B------:R-:W-:Y:S01]  /*3370*/  SYNCS.ARRIVE.TRANS64.RED.A1T0 RZ, [UR8], RZ ;  /* 0x000000ffffff79a7 */ /* 0x000fe20008100408 */
[----:B------:R-:W-:Y:S05]  /*3380*/  @P1 BRA `(.L_x_24) ;  /* 0x0000000000041947 */ /* 0x000fea0003800000 */
[----:B------:R-:W-:Y:S01]  /*3390*/  BPT.TRAP 0x1 ;  /* 0x000000040000795c */ /* 0x000fe20000300000 */
.L_x_24:
[----:B------:R-:W-:Y:S01]  /*33a0*/  UIADD3 UR7, UR7, 0x1, URZ ;  /* 0x0000000107077890 */ /* 0x000fe2000fffe03f */
[C---:B------:R-:W-:Y:S01]  /*33b0*/  ISETP.GT.AND P1, PT, R3.reuse, 0x1, PT ;  /* 0x000000010300780c */ /* 0x040fe20003f24270 */
[----:B------:R-:W-:Y:S01]  /*33c0*/  UIADD3 UR6, UR6, 0x1, URZ ;  /* 0x0000000106067890 */ /* 0x000fe2000fffe03f */
[----:B------:R-:W-:Y:S01]  /*33d0*/  VIADD R3, R3, 0xffffffff ;  /* 0xffffffff03037836 */ /* 0x000fe20000000000 */
[----:B------:R-:W-:Y:S02]  /*33e0*/  UISETP.NE.AND UP0, UPT, UR7, 0x7, UPT ;  /* 0x000000070700788c */ /* 0x000fe4000bf05270 */
[----:B------:R-:W-:Y:S02]  /*33f0*/  UISETP.NE.AND UP1, UPT, UR6, 0x7, UPT ;  /* 0x000000070600788c */ /* 0x000fe4000bf25270 */
[----:B------:R-:W-:Y:S02]  /*3400*/  USEL UR8, URZ, 0x1, UP0 ;  /* 0x000000013f087887 */ /* 0x000fe40008000000 */
[----:B------:R-:W-:-:S02]  /*3410*/  USEL UR7, UR7, URZ, UP0 ;  /* 0x0000003f07077287 */ /* 0x000fc40008000000 */
[----:B------:R-:W-:Y:S02]  /*3420*/  USEL UR6, UR6, URZ, UP1 ;  /* 0x0000003f06067287 */ /* 0x000fe40008800000 */
[----:B------:R-:W-:Y:S01]  /*3430*/  LOP3.LUT R6, R6, UR8, RZ, 0x3c, !PT ;  /* 0x0000000806067c12 */ /* 0x000fe2000f8e3cff */
[----:B------:R-:W-:Y:S09]  /*3440*/  @P1 BRA `(.L_x_25) ;  /* 0xffffffec00b01947 */ /* 0x000ff2000383ffff */
.L_x_18:
[----:B------:R-:W3:Y:S02]  /*3450*/  LDC R3, c[0x0][0x28c] ;  /* 0x0000a300ff037b82 */ /* 0x000ee40000000800 */
[----:B---3--:R-:W-:-:S13]  /*3460*/  ISETP.GE.AND P1, PT, R3, 0x1, PT ;  /* 0x000000010300780c */ /* 0x008fda0003f26270 */
[----:B------:R-:W-:Y:S05]  /*3470*/  @!P1 BRA `(.L_x_26) ;  /* 0x00000000003c9947 */ /* 0x000fea0003800000 */
[----:B------:R-:W-:Y:S05]  /*3480*/  @!P0 BRA `(.L_x_27) ;  /* 0x0000000000048947 */ /* 0x000fea0003800000 */
[----:B------:R-:W-:Y:S01]  /*3490*/  BPT.TRAP 0x1 ;  /* 0x000000040000795c */ /* 0x000fe20000300000 */
.L_x_27:
[----:B------:R-:W-:Y:S01]  /*34a0*/  VIADD R3, R0, UR37 ;  /* 0x0000002500037c36 */ /* 0x000fe20008000000 */
[----:B------:R-:W-:-:S03]  /*34b0*/  ISETP.GT.U32.AND P0, PT, R16, 0x1, PT ;  /* 0x000000011000780c */ /* 0x000fc60003f04070 */
[----:B012---:R-:W-:-:S05]  /*34c0*/  IMAD.WIDE.U32 R4, R3, 0x24924925, RZ ;  /* 0x2492492503047825 */ /* 0x007fca00078e00ff */
[----:B------:R-:W-:-:S04]  /*34d0*/  IADD3 R4, R3, -R5, RZ ;  /* 0x8000000503047210 */ /* 0x000fc80007ffe0ff */
[----:B------:R-:W-:-:S04]  /*34e0*/  LEA.HI R4, R4, R5, RZ, 0x1f ;  /* 0x0000000504047211 */ /* 0x000fc800078ff8ff */
[----:B------:R-:W-:-:S05]  /*34f0*/  SHF.R.U32.HI R4, RZ, 0x2, R4 ;  /* 0x00000002ff047819 */ /* 0x000fca0000011604 */
[----:B------:R-:W-:-:S05]  /*3500*/  IMAD R4, R4, -0x7, R3 ;  /* 0xfffffff904047824 */ /* 0x000fca00078e0203 */
[----:B------:R-:W-:-:S05]  /*3510*/  LEA R4, R4, UR39, 0x3 ;  /* 0x0000002704047c11 */ /* 0x000fca000f8e18ff */
[----:B------:R-:W-:-:S05]  /*3520*/  VIADD R4, R4, 0x38 ;  /* 0x0000003804047836 */ /* 0x000fca0000000000 */
[----:B------:R-:W-:-:S04]  /*3530*/  PRMT R4, RZ, 0x654, R4 ;  /* 0x00000654ff047816 */ /* 0x000fc80000000004 */
[----:B------:R3:W-:Y:S01]  /*3540*/  SYNCS.ARRIVE.TRANS64.RED.A1T0 RZ, [R4+URZ], RZ ;  /* 0x000000ff04ff79a7 */ /* 0x0007e2000810043f */
[----:B------:R-:W-:Y:S05]  /*3550*/  @P0 BRA `(.L_x_26) ;  /* 0x0000000000040947 */ /* 0x000fea0003800000 */
[----:B------:R-:W-:Y:S01]  /*3560*/  BPT.TRAP 0x1 ;  /* 0x000000040000795c */ /* 0x000fe20000300000 */
.L_x_26:
[----:B------:R-:W4:Y:S01]  /*3570*/  S2R R7, SR_TID.X ;  /* 0x0000000000077919 */ /* 0x000f220000002100 */
[----:B------:R-:W0:Y:S01]  /*3580*/  LDC R6, c[0x0][0x288] ;  /* 0x0000a200ff067b82 */ /* 0x000e220000000800 */
[----:B------:R-:W-:Y:S01]  /*3590*/  IMAD R19, R19, 0x70, RZ ;  /* 0x0000007013137824 */ /* 0x000fe200078e02ff */
[----:B------:R-:W-:Y:S01]  /*35a0*/  UIADD3 UR37, UR38, UR37, URZ ;  /* 0x0000002526257290 */ /* 0x000fe2000fffe03f */
[----:B------:R-:W1:Y:S01]  /*35b0*/  S2R R0, SR_TID.X ;  /* 0x0000000000007919 */ /* 0x000e620000002100 */
[----:B------:R-:W-:Y:S01]  /*35c0*/  IMAD R12, R22, 0x180, RZ ;  /* 0x00000180160c7824 */ /* 0x000fe200078e02ff */
[----:B------:R-:W-:Y:S01]  /*35d0*/  ULDC UR7, c[0x0][0x284] ;  /* 0x0000a10000077ab9 */ /* 0x000fe20000000800 */
[----:B------:R-:W-:Y:S01]  /*35e0*/  UISETP.GT.U32.AND UP0, UPT, UR37, 0x6, UPT ;  /* 0x000000062500788c */ /* 0x000fe2000bf04070 */
[----:B------:R-:W-:Y:S01]  /*35f0*/  SHF.R.S32.HI R15, RZ, 0x1f, R2 ;  /* 0x0000001fff0f7819 */ /* 0x000fe20000011402 */
[----:B------:R-:W-:Y:S02]  /*3600*/  UIMAD.WIDE.U32 UR4, UR37, 0x24924925, URZ ;  /* 0x24924925250478a5 */ /* 0x000fe4000f8e003f */
[----:B------:R-:W-:-:S02]  /*3610*/  UISETP.LT.U32.AND UP0, UPT, UR38, 0x7, UP0 ;  /* 0x000000072600788c */ /* 0x000fc40008701070 */
[----:B------:R-:W-:Y:S02]  /*3620*/  UIADD3 UR4, UR37, -UR5, URZ ;  /* 0x8000000525047290 */ /* 0x000fe4000fffe03f */
[----:B------:R-:W-:Y:S01]  /*3630*/  UISETP.GE.U32.AND UP1, UPT, UR38, 0x7, UPT ;  /* 0x000000072600788c */ /* 0x000fe2000bf26070 */
[----:B------:R-:W-:Y:S01]  /*3640*/  ULDC.64 UR8, c[0x0][0x5d0] ;  /* 0x0001740000087ab9 */ /* 0x000fe20000000a00 */
[----:B------:R-:W-:Y:S01]  /*3650*/  USEL UR6, URZ, 0x1, !UP0 ;  /* 0x000000013f067887 */ /* 0x000fe2000c000000 */
[----:B------:R-:W-:Y:S01]  /*3660*/  IMAD R9, R15, UR8, RZ ;  /* 0x000000080f097c24 */ /* 0x000fe2000f8e02ff */
[----:B------:R-:W-:Y:S02]  /*3670*/  ULEA.HI UR4, UR4, UR5, URZ, 0x1f ;  /* 0x0000000504047291 */ /* 0x000fe4000f8ff83f */
[----:B------:R-:W-:Y:S01]  /*3680*/  ULOP3.LUT UR36, UR36, UR6, URZ, 0x3c, !UPT ;  /* 0x0000000624247292 */ /* 0x000fe2000f8e3c3f */
[----:B------:R-:W-:Y:S01]  /*3690*/  IMAD R13, R2, UR9, R9 ;  /* 0x00000009020d7c24 */ /* 0x000fe2000f8e0209 */
[----:B------:R-:W-:Y:S01]  /*36a0*/  USHF.R.U32.HI UR4, URZ, 0x2, UR4 ;  /* 0x000000023f047899 */ /* 0x000fe20008011604 */
[----:B0-----:R-:W-:-:S03]  /*36b0*/  ISETP.GE.AND P0, PT, R19, R6, PT ;  /* 0x000000061300720c */ /* 0x001fc60003f06270 */
[----:B------:R-:W-:Y:S01]  /*36c0*/  @UP1 ULOP3.LUT UR36, UR36, 0x1, UR4, 0x78, !UPT ;  /* 0x0000000124241892 */ /* 0x000fe2000f8e7804 */
[----:B------:R-:W-:Y:S01]  /*36d0*/  ISETP.GE.OR P0, PT, R12, UR7, P0 ;  /* 0x000000070c007c0c */ /* 0x000fe20008706670 */
[----:B------:R-:W-:Y:S01]  /*36e0*/  UIMAD UR37, UR4, -0x7, UR37 ;  /* 0xfffffff9042578a4 */ /* 0x000fe2000f8e0225 */
[----:B----4-:R-:W-:Y:S01]  /*36f0*/  SHF.R.U32.HI R3, RZ, 0x2, R7 ;  /* 0x00000002ff037819 */ /* 0x010fe20000011607 */
[C---:B------:R-:W-:Y:S01]  /*3700*/  IMAD.SHL.U32 R10, R7.reuse, 0x2, RZ ;  /* 0x00000002070a7824 */ /* 0x040fe200078e00ff */
[----:B-123--:R-:W-:Y:S02]  /*3710*/  LOP3.LUT R4, R7, 0x60, RZ, 0xc0, !PT ;  /* 0x0000006007047812 */ /* 0x00efe400078ec0ff */
[----:B------:R-:W-:Y:S02]  /*3720*/  SHF.R.U32.HI R0, RZ, 0x7, R0 ;  /* 0x00000007ff007819 */ /* 0x000fe40000011600 */
[----:B------:R-:W-:Y:S02]  /*3730*/  LOP3.LUT R3, R3, 0x7, RZ, 0xc0, !PT ;  /* 0x0000000703037812 */ /* 0x000fe400078ec0ff */
[----:B------:R-:W-:-:S02]  /*3740*/  SHF.R.U32.HI R4, RZ, 0x1, R4 ;  /* 0x00000001ff047819 */ /* 0x000fc40000011604 */
[----:B------:R-:W-:Y:S02]  /*3750*/  LOP3.LUT R0, R0, 0x1, RZ, 0xc0, !PT ;  /* 0x0000000100007812 */ /* 0x000fe400078ec0ff */
[----:B------:R-:W-:Y:S02]  /*3760*/  IADD3 R5, RZ, -R4, -R3 ;  /* 0x80000004ff057210 */ /* 0x000fe40007ffe803 */
[----:B------:R-:W-:Y:S01]  /*3770*/  LOP3.LUT R10, R19, 0x6, R10, 0xf8, !PT ;  /* 0x00000006130a7812 */ /* 0x000fe200078ef80a */
[C---:B------:R-:W-:Y:S02]  /*3780*/  IMAD.SHL.U32 R8, R0.reuse, 0x40, RZ ;  /* 0x0000004000087824 */ /* 0x040fe400078e00ff */
[----:B------:R-:W-:Y:S01]  /*3790*/  IMAD R5, R0, -0x40, R5 ;  /* 0xffffffc000057824 */ /* 0x000fe200078e0205 */
[----:B------:R-:W-:Y:S02]  /*37a0*/  LOP3.LUT R0, R7, 0x3, RZ, 0xc0, !PT ;  /* 0x0000000307007812 */ /* 0x000fe400078ec0ff */
[----:B------:R-:W-:-:S02]  /*37b0*/  SHF.R.S32.HI R11, RZ, 0x1f, R10 ;  /* 0x0000001fff0b7819 */ /* 0x000fc4000001140a */
[----:B------:R-:W-:Y:S01]  /*37c0*/  LOP3.LUT R3, R8, 0x40, R3, 0xe2, !PT ;  /* 0x0000004008037812 */ /* 0x000fe200078ee203 */
[----:B------:R-:W-:Y:S02]  /*37d0*/  IMAD R14, R0, -0x2, R6 ;  /* 0xfffffffe000e7824 */ /* 0x000fe400078e0206 */
[----:B------:R-:W-:-:S04]  /*37e0*/  IMAD.WIDE R6, R22, 0x180, RZ ;  /* 0x0000018016067825 */ /* 0x000fc800078e02ff */
[----:B------:R-:W-:Y:S01]  /*37f0*/  IMAD.WIDE.U32 R8, R2, UR8, R10 ;  /* 0x0000000802087c25 */ /* 0x000fe2000f8e000a */
[----:B------:R-:W-:Y:S02]  /*3800*/  LOP3.LUT R0, R6, R3, R4, 0xfe, !PT ;  /* 0x0000000306007212 */ /* 0x000fe400078efe04 */
[----:B------:R-:W-:Y:S01]  /*3810*/  IADD3 R3, -R12, UR7, R5 ;  /* 0x000000070c037c10 */ /* 0x000fe2000fffe105 */
[----:B------:R-:W-:Y:S01]  /*3820*/  IMAD.IADD R9, R9, 0x1, R13 ;  /* 0x0000000109097824 */ /* 0x000fe200078e020d */
[----:B------:R-:W-:Y:S01]  /*3830*/  IADD3 R4, -R19, R14, RZ ;  /* 0x0000000e13047210 */ /* 0x000fe20007ffe1ff */
[----:B------:R-:W-:Y:S01]  /*3840*/  IMAD.MOV.U32 R22, RZ, RZ, -0x1 ;  /* 0xffffffffff167424 */ /* 0x000fe200078e00ff */
[----:B------:R-:W-:Y:S06]  /*3850*/  @P0 BRA `(.L_x_28) ;  /* 0x000000a800e00947 */ /* 0x000fec0003800000 */
[----:B------:R-:W0:Y:S01]  /*3860*/  LDC.64 R204, c[0x0][0x5c8] ;  /* 0x00017200ffcc7b82 */ /* 0x000e220000000a00 */
[----:B-----5:R-:W-:Y:S01]  /*3870*/  FSETP.NEU.AND P1, PT, R23, RZ, PT ;  /* 0x000000ff1700720b */ /* 0x020fe20003f2d000 */
[----:B------:R-:W-:Y:S01]  /*3880*/  BSSY B0, `(.L_x_28) ;  /* 0x0000ab5000007945 */ /* 0x000fe20003800000 */
[----:B------:R-:W-:-:S04]  /*3890*/  ISETP.GT.AND P4, PT, R3, RZ, PT ;  /* 0x000000ff0300720c */ /* 0x000fc80003f84270 */
[----:B------:R-:W-:Y:S01]  /*38a0*/  ISETP.GT.AND P0, PT, R4, RZ, P4 ;  /* 0x000000ff0400720c */ /* 0x000fe20002704270 */
[-C--:B0-----:R-:W-:Y:S02]  /*38b0*/  IMAD R5, R7, R204.reuse, RZ ;  /* 0x000000cc07057224 */ /* 0x081fe400078e02ff */
[----:B------:R-:W-:-:S04]  /*38c0*/  IMAD.WIDE.U32 R8, R0, R204, R8 ;  /* 0x000000cc00087225 */ /* 0x000fc800078e0008 */
[----:B------:R-:W-:-:S04]  /*38d0*/  IMAD R5, R0, R205, R5 ;  /* 0x000000cd00057224 */ /* 0x000fc800078e0205 */
[----:B------:R-:W-:Y:S01]  /*38e0*/  IMAD.IADD R19, R9, 0x1, R5 ;  /* 0x0000000109137824 */ /* 0x000fe200078e0205 */
[----:B------:R-:W-:Y:S06]  /*38f0*/  @!P1 BRA `(.L_x_29) ;  /* 0x0000007800b89947 */ /* 0x000fec0003800000 */
[----:B------:R-:W0:Y:S01]  /*3900*/  LDC.64 R202, c[0x0][0x5b8] ;  /* 0x00016e00ffca7b82 */ /* 0x000e220000000a00 */
[----:B------:R-:W-:-:S07]  /*3910*/  ULDC.64 UR4, c[0x0][0x5c0] ;  /* 0x0001700000047ab9 */ /* 0x000fce0000000a00 */
[----:B------:R-:W1:Y:S08]  /*3920*/  LDC.64 R200, c[0x0][0x5b0] ;  /* 0x00016c00ffc87b82 */ /* 0x000e700000000a00 */
[----:B------:R-:W2:Y:S01]  /*3930*/  LDC.64 R198, c[0x0][0x5a8] ;  /* 0x00016a00ffc67b82 */ /* 0x000ea20000000a00 */
[-C--:B0-----:R-:W-:Y:S02]  /*3940*/  IMAD R5, R15, R202.reuse, RZ ;  /* 0x000000ca0f057224 */ /* 0x081fe400078e02ff */
[----:B------:R-:W-:-:S04]  /*3950*/  IMAD.WIDE.U32 R196, R2, R202, R10 ;  /* 0x000000ca02c47225 */ /* 0x000fc800078e000a */
[----:B------:R-:W-:Y:S02]  /*3960*/  IMAD R5, R2, R203, R5 ;  /* 0x000000cb02057224 */ /* 0x000fe400078e0205 */
[-C--:B-1----:R-:W-:Y:S02]  /*3970*/  IMAD R6, R7, R200.reuse, RZ ;  /* 0x000000c807067224 */ /* 0x082fe400078e02ff */
[----:B------:R-:W-:Y:S02]  /*3980*/  IMAD.IADD R195, R197, 0x1, R5 ;  /* 0x00000001c5c37824 */ /* 0x000fe400078e0205 */
[----:B------:R-:W-:Y:S02]  /*3990*/  IMAD.MOV.U32 R194, RZ, RZ, R196 ;  /* 0x000000ffffc27224 */ /* 0x000fe400078e00c4 */
[C---:B------:R-:W-:Y:S02]  /*39a0*/  IMAD R6, R0.reuse, R201, R6 ;  /* 0x000000c900067224 */ /* 0x040fe400078e0206 */
[----:B------:R-:W-:-:S05]  /*39b0*/  IMAD.WIDE.U32 R12, R0, R200, R194 ;  /* 0x000000c8000c7225 */ /* 0x000fca00078e00c2 */
[----:B------:R-:W-:Y:S02]  /*39c0*/  IADD3 R7, R13, R6, RZ ;  /* 0x000000060d077210 */ /* 0x000fe40007ffe0ff */
[----:B--2---:R-:W-:-:S04]  /*39d0*/  LEA R14, P1, R12, R198, 0x1 ;  /* 0x000000c60c0e7211 */ /* 0x004fc800078208ff */
[----:B------:R-:W-:-:S05]  /*39e0*/  LEA.HI.X R15, R12, R199, R7, 0x1, P1 ;  /* 0x000000c70c0f7211 */ /* 0x000fca00008f0c07 */
[----:B------:R0:W2:Y:S01]  /*39f0*/  @P0 LDG.E.LTC128B.U16 R7, desc[UR40][R14.64] ;  /* 0x000000280e070981 */ /* 0x0000a2000c1e1520 */
[----:B------:R-:W-:Y:S01]  /*3a00*/  IMAD.WIDE.U32 R12, R0, R200, R10 ;  /* 0x000000c8000c7225 */ /* 0x000fe200078e000a */
[----:B------:R-:W-:Y:S03]  /*3a10*/  BSSY B1, `(.L_x_30) ;  /* 0x0000012000017945 */ /* 0x000fe60003800000 */
[----:B------:R-:W-:Y:S02]  /*3a20*/  IMAD.IADD R13, R6, 0x1, R13 ;  /* 0x00000001060d7824 */ /* 0x000fe400078e020d */
[----:B------:R-:W-:-:S03]  /*3a30*/  IMAD.WIDE.U32 R12, R2, R202, R12 ;  /* 0x000000ca020c7225 */ /* 0x000fc600078e000c */
[----:B0-----:R-:W-:Y:S01]  /*3a40*/  LEA R14, P2, R12, R198, 0x1 ;  /* 0x000000c60c0e7211 */ /* 0x001fe200078408ff */
[----:B--2---:R-:W-:-:S05]  /*3a50*/  HADD2.F32 R20, -RZ, R7.H0_H0 ;  /* 0x20000007ff147230 */ /* 0x004fca0000004100 */
[----:B------:R-:W-:Y:S01]  /*3a60*/  FMUL R9, R20, R23 ;  /* 0x0000001714097220 */ /* 0x000fe20000400000 */
[----:B------:R-:W-:-:S03]  /*3a70*/  LEA R20, P1, R8, UR4, 0x1 ;  /* 0x0000000408147c11 */ /* 0x000fc6000f8208ff */
[----:B------:R-:W-:Y:S01]  /*3a80*/  FFMA R9, R184, R192, R9 ;  /* 0x000000c0b8097223 */ /* 0x000fe20000000009 */
[----:B------:R-:W-:Y:S01]  /*3a90*/  LEA.HI.X R21, R8, UR5, R19, 0x1, P1 ;  /* 0x0000000508157c11 */ /* 0x000fe200088f0c13 */
[----:B------:R-:W-:Y:S01]  /*3aa0*/  IMAD.IADD R8, R5, 0x1, R13 ;  /* 0x0000000105087824 */ /* 0x000fe200078e020d */
[----:B------:R-:W-:Y:S02]  /*3ab0*/  ISETP.GT.AND P1, PT, R4, 0x1, P4 ;  /* 0x000000010400780c */ /* 0x000fe40002724270 */
[----:B------:R-:W-:Y:S02]  /*3ac0*/  F2FP.F16.F32.PACK_AB R9, RZ, R9 ;  /* 0x00000009ff09723e */ /* 0x000fe400000000ff */
[----:B------:R-:W-:Y:S01]  /*3ad0*/  LEA.HI.X R15, R12, R199, R8, 0x1, P2 ;  /* 0x000000c70c0f7211 */ /* 0x000fe200010f0c08 */
[C---:B------:R-:W-:Y:S01]  /*3ae0*/  IMAD.SHL.U32 R12, R200.reuse, 0x8, RZ ;  /* 0x00000008c80c7824 */ /* 0x040fe200078e00ff */
[----:B------:R-:W-:Y:S01]  /*3af0*/  SHF.L.U64.HI R13, R200, 0x3, R201 ;  /* 0x00000003c80d7819 */ /* 0x000fe200000102c9 */
[----:B------:R0:W-:Y:S06]  /*3b00*/  @P0 STG.E.U16 desc[UR40][R20.64], R9 ;  /* 0x0000000914000986 */ /* 0x0001ec000c101528 */
[----:B------:R-:W-:Y:S05]  /*3b10*/  @!P1 BRA `(.L_x_31) ;  /* 0x0000000000049947 */ /* 0x000fea0003800000 */
[----:B------:R1:W5:Y:S02]  /*3b20*/  LDG.E.LTC128B.U16 R7, desc[UR40][R14.64+0x2] ;  /* 0x000002280e077981 */ /* 0x000364000c1e1520 */
.L_x_31:
[----:B------:R-:W-:Y:S05]  /*3b30*/  BSYNC B1 ;  /* 0x0000000000017941 */ /* 0x000fea0003800000 */
.L_x_30:
[----:B-----5:R-:W-:Y:S01]  /*3b40*/  HADD2.F32 R8, -RZ, R7.H0_H0 ;  /* 0x20000007ff087230 */ /* 0x020fe20000004100 */
[----:B------:R-:W-:Y:S01]  /*3b50*/  ISETP.GT.AND P3, PT, R3, 0x8, PT ;  /* 0x000000080300780c */ /* 0x000fe20003f64270 */
[----:B------:R-:W-:-:S04]  /*3b60*/  IMAD.WIDE.U32 R208, R0, R200, R12 ;  /* 0x000000c800d07225 */ /* 0x000fc800078e000c */
[----:B------:R-:W-:Y:S01]  /*3b70*/  FMUL R8, R8, R23 ;  /* 0x0000001708087220 */ /* 0x000fe20000400000 */
[----:B0-----:R-:W-:Y:S01]  /*3b80*/  IMAD.IADD R9, R6, 0x1, R209 ;  /* 0x0000000106097824 */ /* 0x001fe200078e02d1 */
[----:B------:R-:W-:Y:S02]  /*3b90*/  IADD3 R19, P2, R196, R208, RZ ;  /* 0x000000d0c4137210 */ /* 0x000fe40007f5e0ff */
[----:B------:R-:W-:Y:S01]  /*3ba0*/  FFMA R8, R185, R192, R8 ;  /* 0x000000c0b9087223 */ /* 0x000fe20000000008 */
[----:B------:R-:W-:Y:S02]  /*3bb0*/  ISETP.GT.AND P0, PT, R4, RZ, P3 ;  /* 0x000000ff0400720c */ /* 0x000fe40001f04270 */
[----:B------:R-:W-:Y:S02]  /*3bc0*/  IADD3.X R184, R9, R195, RZ, P2, !PT ;  /* 0x000000c309b87210 */ /* 0x000fe400017fe4ff */
[----:B------:R-:W-:Y:S02]  /*3bd0*/  LEA R210, P2, R19, R198, 0x1 ;  /* 0x000000c613d27211 */ /* 0x000fe400078408ff */
[----:B------:R-:W-:-:S02]  /*3be0*/  F2FP.F16.F32.PACK_AB R8, RZ, R8 ;  /* 0x00000008ff08723e */ /* 0x000fc400000000ff */
[----:B------:R-:W-:Y:S02]  /*3bf0*/  LEA.HI.X R211, R19, R199, R184, 0x1, P2 ;  /* 0x000000c713d37211 */ /* 0x000fe400010f0cb8 */
[----:B------:R-:W-:Y:S02]  /*3c00*/  PRMT R203, R8, 0x7610, R203 ;  /* 0x0000761008cb7816 */ /* 0x000fe400000000cb */
[----:B------:R-:W-:-:S03]  /*3c10*/  PRMT R19, R7, 0x7610, R19 ;  /* 0x0000761007137816 */ /* 0x000fc60000000013 */
[----:B------:R0:W-:Y:S04]  /*3c20*/  @P1 STG.E.U16 desc[UR40][R20.64+0x2], R203 ;  /* 0x000002cb14001986 */ /* 0x0001e8000c101528 */
[----:B------:R-:W2:Y:S01]  /*3c30*/  @P0 LDG.E.LTC128B.U16 R19, desc[UR40][R210.64] ;  /* 0x00000028d2130981 */ /* 0x000ea2000c1e1520 */
[----:B------:R-:W-:Y:S01]  /*3c40*/  IADD3 R206, P1, R10, R208, RZ ;  /* 0x000000d00ace7210 */ /* 0x000fe20007f3e0ff */
[----:B------:R-:W-:Y:S01]  /*3c50*/  BSSY B1, `(.L_x_32) ;  /* 0x0000012000017945 */ /* 0x000fe20003800000 */
[----:B------:R-:W-:-:S03]  /*3c60*/  ISETP.GT.AND P2, PT, R4, 0x1, P3 ;  /* 0x000000010400780c */ /* 0x000fc60001f44270 */
[----:B------:R-:W-:Y:S02]  /*3c70*/  IMAD.X R207, R11, 0x1, R9, P1 ;  /* 0x000000010bcf7824 */ /* 0x000fe400008e0609 */
[----:B------:R-:W-:-:S04]  /*3c80*/  IMAD.WIDE.U32 R206, R2, R202, R206 ;  /* 0x000000ca02ce7225 */ /* 0x000fc800078e00ce */
[----:B------:R-:W-:Y:S01]  /*3c90*/  IMAD.IADD R185, R5, 0x1, R207 ;  /* 0x0000000105b97824 */ /* 0x000fe200078e02cf */
[----:B------:R-:W-:-:S04]  /*3ca0*/  LEA R184, P1, R206, R198, 0x1 ;  /* 0x000000c6ceb87211 */ /* 0x000fc800078208ff */
[----:B------:R-:W-:Y:S01]  /*3cb0*/  LEA.HI.X R185, R206, R199, R185, 0x1, P1 ;  /* 0x000000c7ceb97211 */ /* 0x000fe200008f0cb9 */
[----:B--2---:R-:W-:-:S05]  /*3cc0*/  HADD2.F32 R8, -RZ, R19.H0_H0 ;  /* 0x20000013ff087230 */ /* 0x004fca0000004100 */
[----:B------:R-:W-:Y:S01]  /*3cd0*/  FMUL R7, R8, R23 ;  /* 0x0000001708077220 */ /* 0x000fe20000400000 */
[----:B------:R-:W-:-:S03]  /*3ce0*/  IMAD.SHL.U32 R8, R204, 0x10, RZ ;  /* 0x00000010cc087824 */ /* 0x000fc600078e00ff */
[----:B------:R-:W-:Y:S02]  /*3cf0*/  FFMA R7, R186, R192, R7 ;  /* 0x000000c0ba077223 */ /* 0x000fe40000000007 */
[----:B------:R-:W-:-:S03]  /*3d00*/  IADD3 R206, P1, R8, R20, RZ ;  /* 0x0000001408ce7210 */ /* 0x000fc60007f3e0ff */
[----:B------:R-:W-:Y:S02]  /*3d10*/  F2FP.F16.F32.PACK_AB R186, RZ, R7 ;  /* 0x00000007ffba723e */ /* 0x000fe400000000ff */
[----:B------:R-:W-:-:S05]  /*3d20*/  SHF.L.U64.HI R7, R204, 0x4, R205 ;  /* 0x00000004cc077819 */ /* 0x000fca00000102cd */
[----:B------:R-:W-:-:S05]  /*3d30*/  IMAD.X R207, R7, 0x1, R21, P1 ;  /* 0x0000000107cf7824 */ /* 0x000fca00008e0615 */
[----:B------:R0:W-:Y:S01]  /*3d40*/  @P0 STG.E.U16 desc[UR40][R206.64], R186 ;  /* 0x000000bace000986 */ /* 0x0001e2000c101528 */
[----:B------:R-:W-:Y:S05]  /*3d50*/  @!P2 BRA `(.L_x_33) ;  /* 0x000000000004a947 */ /* 0x000fea0003800000 */
[----:B------:R2:W5:Y:S02]  /*3d60*/  LDG.E.LTC128B.U16 R19, desc[UR40][R184.64+0x2] ;  /* 0x00000228b8137981 */ /* 0x000564000c1e1520 */
.L_x_33:
[----:B------:R-:W-:Y:S05]  /*3d70*/  BSYNC B1 ;  /* 0x0000000000017941 */ /* 0x000fea0003800000 */
.L_x_32:
[----:B0----5:R-:W-:Y:S01]  /*3d80*/  HADD2.F32 R186, -RZ, R19.H0_H0 ;  /* 0x20000013ffba7230 */ /* 0x021fe20000004100 */
[----:B------:R-:W-:Y:S01]  /*3d90*/  ISETP.GT.AND P0, PT, R4, 0x8, P4 ;  /* 0x000000080400780c */ /* 0x000fe20002704270 */
[----:B------:R-:W-:Y:S03]  /*3da0*/  BSSY B1, `(.L_x_34) ;  /* 0x000000a000017945 */ /* 0x000fe60003800000 */
[----:B------:R-:W-:-:S04]  /*3db0*/  FMUL R186, R186, R23 ;  /* 0x00000017baba7220 */ /* 0x000fc80000400000 */
[----:B------:R-:W-:Y:S01]  /*3dc0*/  FFMA R186, R187, R192, R186 ;  /* 0x000000c0bbba7223 */ /* 0x000fe200000000ba */
[----:B------:R-:W-:-:S04]  /*3dd0*/  IMAD.MOV.U32 R187, RZ, RZ, R207 ;  /* 0x000000ffffbb7224 */ /* 0x000fc800078e00cf */
[----:B------:R-:W-:-:S04]  /*3de0*/  F2FP.F16.F32.PACK_AB R186, RZ, R186 ;  /* 0x000000baffba723e */ /* 0x000fc800000000ff */
[----:B------:R-:W-:Y:S02]  /*3df0*/  PRMT R203, R186, 0x7610, R203 ;  /* 0x00007610bacb7816 */ /* 0x000fe400000000cb */
[----:B------:R-:W-:-:S05]  /*3e00*/  MOV R186, R206 ;  /* 0x000000ce00ba7202 */ /* 0x000fca0000000f00 */
[----:B------:R0:W-:Y:S01]  /*3e10*/  @P2 STG.E.U16 desc[UR40][R186.64+0x2], R203 ;  /* 0x000002cbba002986 */ /* 0x0001e2000c101528 */
[----:B------:R-:W-:Y:S05]  /*3e20*/  @!P0 BRA `(.L_x_35) ;  /* 0x0000000000048947 */ /* 0x000fea0003800000 */
[----:B------:R3:W5:Y:S02]  /*3e30*/  LDG.E.LTC128B.U16 R19, desc[UR40][R14.64+0x10] ;  /* 0x000010280e137981 */ /* 0x000764000c1e1520 */
.L_x_35:
[----:B------:R-:W-:Y:S05]  /*3e40*/  BSYNC B1 ;  /* 0x0000000000017941 */ /* 0x000fea0003800000 */
.L_x_34:
[----:B-----5:R-:W-:Y:S01]  /*3e50*/  HADD2.F32 R210, -RZ, R19.H0_H0 ;  /* 0x20000013ffd27230 */ /* 0x020fe20000004100 */
[----:B------:R-:W-:Y:S01]  /*3e60*/  ISETP.GT.AND P1, PT, R4, 0x9, P4 ;  /* 0x000000090400780c */ /* 0x000fe20002724270 */
[----:B------:R-:W-:Y:S03]  /*3e70*/  BSSY B1, `(.L_x_36) ;  /* 0x0000007000017945 */ /* 0x000fe60003800000 */
[----:B0-----:R-:W-:-:S04]  /*3e80*/  FMUL R203, R210, R23 ;  /* 0x00000017d2cb7220 */ /* 0x001fc80000400000 */
[----:B------:R-:W-:-:S05]  /*3e90*/  FFMA R203, R188, R192, R203 ;  /* 0x000000c0bccb7223 */ /* 0x000fca00000000cb */
[----:B------:R-:W-:-:S05]  /*3ea0*/  F2FP.F16.F32.PACK_AB R203, RZ, R203 ;  /* 0x000000cbffcb723e */ /* 0x000fca00000000ff */
[----:B------:R0:W-:Y:S01]  /*3eb0*/  @P0 STG.E.U16 desc[UR40][R20.64+0x10], R203 ;  /* 0x000010cb14000986 */ /* 0x0001e2000c101528 */
[----:B------:R-:W-:Y:S05]  /*3ec0*/  @!P1 BRA `(.L_x_37) ;  /* 0x0000000000049947 */ /* 0x000fea0003800000 */
[----:B------:R4:W5:Y:S02]  /*3ed0*/  LDG.E.LTC128B.U16 R19, desc[UR40][R14.64+0x12] ;  /* 0x000012280e137981 */ /* 0x000964000c1e1520 */
.L_x_37:
[----:B------:R-:W-:Y:S05]  /*3ee0*/  BSYNC B1 ;  /* 0x0000000000017941 */ /* 0x000fea0003800000 */
.L_x_36:
[----:B-----5:R-:W-:Y:S01]  /*3ef0*/  HADD2.F32 R188, -RZ, R19.H0_H0 ;  /* 0x20000013ffbc7230 */ /* 0x020fe20000004100 */
[----:B------:R-:W-:Y:S01]  /*3f00*/  ISETP.GT.AND P0, PT, R4, 0x8, P3 ;  /* 0x000000080400780c */ /* 0x000fe20001f04270 */
[----:B------:R-:W-:Y:S03]  /*3f10*/  BSSY B1, `(.L_x_38) ;  /* 0x0000007000017945 */ /* 0x000fe60003800000 */
[----:B------:R-:W-:-:S04]  /*3f20*/  FMUL R188, R188, R23 ;  /* 0x00000017bcbc7220 */ /* 0x000fc80000400000 */
[----:B------:R-:W-:-:S05]  /*3f30*/  FFMA R188, R189, R192, R188 ;  /* 0x000000c0bdbc7223 */ /* 0x000fca00000000bc */
[----:B------:R-:W-:-:S05]  /*3f40*/  F2FP.F16.F32.PACK_AB R188, RZ, R188 ;  /* 0x000000bcffbc723e */ /* 0x000fca00000000ff */
[----:B------:R0:W-:Y:S01]  /*3f50*/  @P1 STG.E.U16 desc[UR40][R20.64+0x12], R188 ;  /* 0x000012bc14001986 */ /* 0x0001e2000c101528 */
[----:B------:R-:W-:Y:S05]  /*3f60*/  @!P0 BRA `(.L_x_39) ;  /* 0x0000000000048947 */ /* 0x000fea0003800000 */
[----:B------:R0:W5:Y:S02]  /*3f70*/  LDG.E.LTC128B.U16 R19, desc[UR40][R184.64+0x10] ;  /* 0x00001028b8137981 */ /* 0x000164000c1e1520 */
.L_x_39:
[----:B------:R-:W-:Y:S05]  /*3f80*/  BSYNC B1 ;  /* 0x0000000000017941 */ /* 0x000fea0003800000 */
.L_x_38:
[----:B0----5:R-:W-:Y:S01]  /*3f90*/  HADD2.F32 R188, -RZ, R19.H0_H0 ;  /* 0x20000013ffbc7230 */ /* 0x021fe20000004100 */
[----:B------:R-:W-:Y:S01]  /*3fa0*/  ISETP.GT.AND P1, PT, R4, 0x9, P3 ;  /* 0x000000090400780c */ /* 0x000fe20001f24270 */
[----:B------:R-:W-:Y:S01]  /*3fb0*/  BSSY B1, `(.L_x_40) ;  /* 0x0000008000017945 */ /* 0x000fe20003800000 */
[----:B------:R-:W-:Y:S02]  /*3fc0*/  PRMT R203, R19, 0x7610, R203 ;  /* 0x0000761013cb7816 */ /* 0x000fe400000000cb */
[----:B------:R-:W-:-:S04]  /*3fd0*/  FMUL R189, R188, R23 ;  /* 0x00000017bcbd7220 */ /* 0x000fc80000400000 */
[----:B------:R-:W-:-:S05]  /*3fe0*/  FFMA R189, R190, R192, R189 ;  /* 0x000000c0bebd7223 */ /* 0x000fca00000000bd */
[----:B------:R-:W-:-:S05]  /*3ff0*/  F2FP.F16.F32.PACK_AB R189, RZ, R189 ;  /* 0x000000bdffbd723e */ /* 0x000fca00000000ff */
[----:B------:R0:W-:Y:S01]  /*4000*/  @P0 STG.E.U16 desc[UR40][R186.64+0x10], R189 ;  /* 0x000010bdba000986 */ /* 0x0001e2000c101528 */
[----:B------:R-:W-:Y:S05]  /*4010*/  @!P1 BRA `(.L_x_41) ;  /* 0x0000000000049947 */ /* 0x000fea0003800000 */
[----:B------:R0:W5:Y:S02]  /*4020*/  LDG.E.LTC128B.U16 R203, desc[UR40][R184.64+0x12] ;  /* 0x00001228b8cb7981 */ /* 0x000164000c1e1520 */
.L_x_41:
[----:B------:R-:W-:Y:S05]  /*4030*/  BSYNC B1 ;  /* 0x0000000000017941 */ /* 0x000fea0003800000 */
.L_x_40:
[----:B-----5:R-:W-:Y:S01]  /*4040*/  HADD2.F32 R190, -RZ, R203.H0_H0 ;  /* 0x200000cbffbe7230 */ /* 0x020fe20000004100 */
[----:B------:R-:W-:Y:S01]  /*4050*/  ISETP.GT.AND P2, PT, R3, 0x80, PT ;  /* 0x000000800300780c */ /* 0x000fe20003f44270 */
[----:B------:R-:W-:Y:S02]  /*4060*/  IMAD.MOV.U32 R188, RZ, RZ, R208 ;  /* 0x000000ffffbc7224 */ /* 0x000fe400078e00d0 */
[----:B0-----:R-:W-:Y:S02]  /*4070*/  IMAD.MOV.U32 R189, RZ, RZ, R9 ;  /* 0x000000ffffbd7224 */ /* 0x001fe400078e0009 */
[----:B------:R-:W-:Y:S01]  /*4080*/  FMUL R190, R190, R23 ;  /* 0x00000017bebe7220 */ /* 0x000fe20000400000 */
[----:B------:R-:W-:Y:S01]  /*4090*/  IMAD R201, R201, 0x78, RZ ;  /* 0x00000078c9c97824 */ /* 0x000fe200078e02ff */
[----:B------:R-:W-:Y:S01]  /*40a0*/  ISETP.GT.AND P0, PT, R4, RZ, P2 ;  /* 0x000000ff0400720c */ /* 0x000fe20001704270 */
[----:B------:R-:W-:-:S04]  /*40b0*/  IMAD.WIDE.U32 R188, R200, 0x78, R188 ;  /* 0x00000078c8bc7825 */ /* 0x000fc800078e00bc */
[----:B------:R-:W-:Y:S01]  /*40c0*/  FFMA R190, R191, R192, R190 ;  /* 0x000000c0bfbe7223 */ /* 0x000fe200000000be */
[----:B------:R-:W-:Y:S01]  /*40d0*/  IMAD.IADD R19, R189, 0x1, R201 ;  /* 0x00000001bd137824 */ /* 0x000fe200078e02c9 */
[----:B------:R-:W-:-:S03]  /*40e0*/  IADD3 R9, P5, R196, R188, RZ ;  /* 0x000000bcc4097210 */ /* 0x000fc60007fbe0ff */
[----:B------:R-:W-:Y:S02]  /*40f0*/  F2FP.F16.F32.PACK_AB R209, RZ, R190 ;  /* 0x000000beffd1723e */ /* 0x000fe400000000ff */
[----:B------:R-:W-:Y:S02]  /*4100*/  IADD3.X R208, R19, R195, RZ, P5, !PT ;  /* 0x000000c313d07210 */ /* 0x000fe40002ffe4ff */
[C---:B------:R-:W-:Y:S01]  /*4110*/  LEA R190, P5, R9.reuse, R198, 0x1 ;  /* 0x000000c609be7211 */ /* 0x040fe200078a08ff */
[----:B------:R0:W-:Y:S03]  /*4120*/  @P1 STG.E.U16 desc[UR40][R186.64+0x12], R209 ;  /* 0x000012d1ba001986 */ /* 0x0001e6000c101528 */
[----:B------:R-:W-:Y:S02]  /*4130*/  LEA.HI.X R191, R9, R199, R208, 0x1, P5 ;  /* 0x000000c709bf7211 */ /* 0x000fe400028f0cd0 */
[----:B------:R-:W-:-:S06]  /*4140*/  PRMT R9, R203, 0x7610, R9 ;  /* 0x00007610cb097816 */ /* 0x000fcc0000000009 */
[----:B------:R1:W2:Y:S01]  /*4150*/  @P0 LDG.E.LTC128B.U16 R9, desc[UR40][R190.64] ;  /* 0x00000028be090981 */ /* 0x0002a2000c1e1520 */
[----:B------:R-:W-:Y:S01]  /*4160*/  IMAD.WIDE.U32 R212, R200, 0x78, R12 ;  /* 0x00000078c8d47825 */ /* 0x000fe200078e000c */
[----:B------:R-:W-:Y:S03]  /*4170*/  BSSY B1, `(.L_x_42) ;  /* 0x0000016000017945 */ /* 0x000fe60003800000 */
[----:B------:R-:W-:Y:S02]  /*4180*/  IMAD.IADD R211, R201, 0x1, R213 ;  /* 0x00000001c9d37824 */ /* 0x000fe400078e02d5 */
[----:B------:R-:W-:Y:S02]  /*4190*/  IMAD.MOV.U32 R210, RZ, RZ, R212 ;  /* 0x000000ffffd27224 */ /* 0x000fe400078e00d4 */
[----:B------:R-:W-:-:S04]  /*41a0*/  IMAD.WIDE.U32 R206, R204, 0xf0, R206 ;  /* 0x000000f0ccce7825 */ /* 0x000fc800078e00ce */
[----:B-1----:R-:W-:-:S03]  /*41b0*/  IMAD.WIDE.U32 R190, R0, R200, R210 ;  /* 0x000000c800be7225 */ /* 0x002fc600078e00d2 */
[----:B------:R-:W-:-:S04]  /*41c0*/  IADD3 R190, P1, R10, R190, RZ ;  /* 0x000000be0abe7210 */ /* 0x000fc80007f3e0ff */
[----:B------:R-:W-:-:S03]  /*41d0*/  IADD3.X R191, R11, R6, R191, P1, !PT ;  /* 0x000000060bbf7210 */ /* 0x000fc60000ffe4bf */
[----:B------:R-:W-:-:S04]  /*41e0*/  IMAD.WIDE.U32 R190, R2, R202, R190 ;  /* 0x000000ca02be7225 */ /* 0x000fc800078e00be */
[----:B--2---:R-:W-:-:S05]  /*41f0*/  HADD2.F32 R208, -RZ, R9.H0_H0 ;  /* 0x20000009ffd07230 */ /* 0x004fca0000004100 */
[----:B------:R-:W-:Y:S01]  /*4200*/  FMUL R203, R208, R23 ;  /* 0x00000017d0cb7220 */ /* 0x000fe20000400000 */
[----:B------:R-:W-:-:S03]  /*4210*/  LEA R208, P1, R190, R198, 0x1 ;  /* 0x000000c6bed07211 */ /* 0x000fc600078208ff */
[----:B------:R-:W-:Y:S01]  /*4220*/  FFMA R203, R176, R192, R203 ;  /* 0x000000c0b0cb7223 */ /* 0x000fe200000000cb */
[----:B------:R-:W-:-:S05]  /*4230*/  IMAD.IADD R176, R5, 0x1, R191 ;  /* 0x0000000105b07824 */ /* 0x000fca00078e02bf */
[----:B0-----:R-:W-:Y:S02]  /*4240*/  LEA.HI.X R209, R190, R199, R176, 0x1, P1 ;  /* 0x000000c7bed17211 */ /* 0x001fe400008f0cb0 */
[----:B------:R-:W-:Y:S01]  /*4250*/  F2FP.F16.F32.PACK_AB R176, RZ, R203 ;  /* 0x000000cbffb0723e */ /* 0x000fe200000000ff */
[----:B------:R-:W-:Y:S01]  /*4260*/  IMAD R203, R205, 0xf0, RZ ;  /* 0x000000f0cdcb7824 */ /* 0x000fe200078e02ff */
[----:B------:R-:W-:Y:S02]  /*4270*/  @P0 MOV R190, R206 ;  /* 0x000000ce00be0202 */ /* 0x000fe40000000f00 */
[----:B------:R-:W-:Y:S01]  /*4280*/  ISETP.GT.AND P1, PT, R4, 0x1, P2 ;  /* 0x000000010400780c */ /* 0x000fe20001724270 */
[----:B------:R-:W-:-:S05]  /*4290*/  IMAD.IADD R191, R207, 0x1, R203 ;  /* 0x00000001cfbf7824 */ /* 0x000fca00078e02cb */
[----:B------:R0:W-:Y:S07]  /*42a0*/  @P0 STG.E.U16 desc[UR40][R190.64], R176 ;  /* 0x000000b0be000986 */ /* 0x0001ee000c101528 */
[----:B------:R-:W-:Y:S05]  /*42b0*/  @!P1 BRA `(.L_x_43) ;  /* 0x0000000000049947 */ /* 0x000fea0003800000 */
[----:B------:R1:W5:Y:S02]  /*42c0*/  LDG.E.LTC128B.U16 R9, desc[UR40][R208.64+0x2] ;  /* 0x00000228d0097981 */ /* 0x000364000c1e1520 */
.L_x_43:
[----:B------:R-:W-:Y:S05]  /*42d0*/  BSYNC B1 ;  /* 0x0000000000017941 */ /* 0x000fea0003800000 */
.L_x_42:
[----:B0----5:R-:W-:Y:S01]  /*42e0*/  HADD2.F32 R176, -RZ, R9.H0_H0 ;  /* 0x20000009ffb07230 */ /* 0x021fe20000004100 */
[----:B------:R-:W-:Y:S01]  /*42f0*/  IADD3 R188, P0, R12, R188, RZ ;  /* 0x000000bc0cbc7210 */ /* 0x000fe20007f1e0ff */
[----:B------:R-:W-:Y:S01]  /*4300*/  IMAD.WIDE.U32 R214, R204, 0xf0, R186 ;  /* 0x000000f0ccd67825 */ /* 0x000fe200078e00ba */
[----:B------:R-:W-:Y:S01]  /*4310*/  ISETP.GT.AND P6, PT, R3, 0x88, PT ;  /* 0x000000880300780c */ /* 0x000fe20003fc4270 */
[----:B------:R-:W-:Y:S02]  /*4320*/  BSSY B1, `(.L_x_44) ;  /* 0x0000010000017945 */ /* 0x000fe40003800000 */
[----:B------:R-:W-:-:S04]  /*4330*/  FMUL R176, R176, R23 ;  /* 0x00000017b0b07220 */ /* 0x000fc80000400000 */
[----:B------:R-:W-:Y:S01]  /*4340*/  FFMA R176, R177, R192, R176 ;  /* 0x000000c0b1b07223 */ /* 0x000fe200000000b0 */
[----:B------:R-:W-:-:S04]  /*4350*/  IMAD.IADD R177, R203, 0x1, R215 ;  /* 0x00000001cbb17824 */ /* 0x000fc800078e02d7 */
[----:B------:R-:W-:-:S04]  /*4360*/  F2FP.F16.F32.PACK_AB R176, RZ, R176 ;  /* 0x000000b0ffb0723e */ /* 0x000fc800000000ff */
[----:B------:R-:W-:Y:S01]  /*4370*/  PRMT R189, R176, 0x7610, R189 ;  /* 0x00007610b0bd7816 */ /* 0x000fe200000000bd */
[----:B------:R-:W-:-:S05]  /*4380*/  @P1 IMAD.MOV.U32 R176, RZ, RZ, R214 ;  /* 0x000000ffffb01224 */ /* 0x000fca00078e00d6 */
[----:B------:R0:W-:Y:S02]  /*4390*/  @P1 STG.E.U16 desc[UR40][R176.64+0x2], R189 ;  /* 0x000002bdb0001986 */ /* 0x0001e4000c101528 */
[----:B0-----:R-:W-:Y:S01]  /*43a0*/  IMAD.X R189, R19, 0x1, R13, P0 ;  /* 0x0000000113bd7824 */ /* 0x001fe200000e060d */
[----:B------:R-:W-:Y:S02]  /*43b0*/  ISETP.GT.AND P0, PT, R4, RZ, P6 ;  /* 0x000000ff0400720c */ /* 0x000fe40003704270 */
[----:B------:R-:W-:-:S05]  /*43c0*/  IADD3 R19, P1, R188, R196, RZ ;  /* 0x000000c4bc137210 */ /* 0x000fca0007f3e0ff */
[----:B------:R-:W-:Y:S01]  /*43d0*/  IMAD.X R218, R189, 0x1, R195, P1 ;  /* 0x00000001bdda7824 */ /* 0x000fe200008e06c3 */
[----:B------:R-:W-:-:S04]  /*43e0*/  LEA R216, P1, R19, R198, 0x1 ;  /* 0x000000c613d87211 */ /* 0x000fc800078208ff */
[----:B------:R-:W-:Y:S01]  /*43f0*/  LEA.HI.X R217, R19, R199, R218, 0x1, P1 ;  /* 0x000000c713d97211 */ /* 0x000fe200008f0cda */
[----:B------:R-:W-:Y:S08]  /*4400*/  @!P0 BRA `(.L_x_45) ;  /* 0x0000000000048947 */ /* 0x000ff00003800000 */
[----:B------:R0:W5:Y:S02]  /*4410*/  LDG.E.LTC128B.U16 R9, desc[UR40][R216.64] ;  /* 0x00000028d8097981 */ /* 0x000164000c1e1520 */
.L_x_45:
[----:B------:R-:W-:Y:S05]  /*4420*/  BSYNC B1 ;  /* 0x0000000000017941 */ /* 0x000fea0003800000 */
.L_x_44:
[----:B-----5:R-:W-:Y:S01]  /*4430*/  HADD2.F32 R190, -RZ, R9.H0_H0 ;  /* 0x20000009ffbe7230 */ /* 0x020fe20000004100 */
[----:B------:R-:W-:Y:S01]  /*4440*/  IADD3 R206, P1, R8, R206, RZ ;  /* 0x000000ce08ce7210 */ /* 0x000fe20007f3e0ff */
[----:B------:R-:W-:Y:S03]  /*4450*/  BSSY B1, `(.L_x_46) ;  /* 0x0000013000017945 */ /* 0x000fe60003800000 */
[----:B------:R-:W-:Y:S01]  /*4460*/  FMUL R19, R190, R23 ;  /* 0x00000017be137220 */ /* 0x000fe20000400000 */
[----:B------:R-:W-:Y:S02]  /*4470*/  IADD3.X R207, R191, R7, RZ, P1, !PT ;  /* 0x00000007bfcf7210 */ /* 0x000fe40000ffe4ff */
[----:B------:R-:W-:Y:S01]  /*4480*/  IADD3 R212, P1, R12, R212, RZ ;  /* 0x000000d40cd47210 */ /* 0x000fe20007f3e0ff */
[----:B------:R-:W-:-:S04]  /*4490*/  FFMA R19, R178, R192, R19 ;  /* 0x000000c0b2137223 */ /* 0x000fc80000000013 */
[----:B------:R-:W-:Y:S01]  /*44a0*/  IMAD.X R213, R211, 0x1, R13, P1 ;  /* 0x00000001d3d57824 */ /* 0x000fe200008e060d */
[----:B------:R-:W-:Y:S02]  /*44b0*/  F2FP.F16.F32.PACK_AB R19, RZ, R19 ;  /* 0x00000013ff13723e */ /* 0x000fe400000000ff */
[----:B------:R-:W-:Y:S01]  /*44c0*/  ISETP.GT.AND P1, PT, R4, 0x1, P6 ;  /* 0x000000010400780c */ /* 0x000fe20003724270 */
[----:B------:R-:W-:Y:S01]  /*44d0*/  IMAD.WIDE.U32 R190, R0, R200, R212 ;  /* 0x000000c800be7225 */ /* 0x000fe200078e00d4 */
[----:B------:R-:W-:-:S05]  /*44e0*/  PRMT R178, R19, 0x7610, R178 ;  /* 0x0000761013b27816 */ /* 0x000fca00000000b2 */
[----:B------:R2:W-:Y:S02]  /*44f0*/  @P0 STG.E.U16 desc[UR40][R206.64], R178 ;  /* 0x000000b2ce000986 */ /* 0x0005e4000c101528 */
[----:B--2---:R-:W-:-:S04]  /*4500*/  IADD3 R206, P0, R10, R190, RZ ;  /* 0x000000be0ace7210 */ /* 0x004fc80007f1e0ff */
[----:B------:R-:W-:-:S03]  /*4510*/  IADD3.X R207, R11, R6, R191, P0, !PT ;  /* 0x000000060bcf7210 */ /* 0x000fc600007fe4bf */
[----:B------:R-:W-:-:S04]  /*4520*/  IMAD.WIDE.U32 R206, R2, R202, R206 ;  /* 0x000000ca02ce7225 */ /* 0x000fc800078e00ce */
[----:B------:R-:W-:Y:S01]  /*4530*/  IMAD.IADD R19, R5, 0x1, R207 ;  /* 0x0000000105137824 */ /* 0x000fe200078e02cf */
[----:B------:R-:W-:-:S04]  /*4540*/  LEA R190, P0, R206, R198, 0x1 ;  /* 0x000000c6cebe7211 */ /* 0x000fc800078008ff */
[----:B------:R-:W-:Y:S01]  /*4550*/  LEA.HI.X R191, R206, R199, R19, 0x1, P0 ;  /* 0x000000c7cebf7211 */ /* 0x000fe200000f0c13 */
[----:B------:R-:W-:Y:S08]  /*4560*/  @!P1 BRA `(.L_x_47) ;  /* 0x0000000000049947 */ /* 0x000ff00003800000 */
[----:B------:R2:W5:Y:S02]  /*4570*/  LDG.E.LTC128B.U16 R9, desc[UR40][R190.64+0x2] ;  /* 0x00000228be097981 */ /* 0x000564000c1e1520 */
.L_x_47:
[----:B------:R-:W-:Y:S05]  /*4580*/  BSYNC B1 ;  /* 0x0000000000017941 */ /* 0x000fea0003800000 */
.L_x_46:
[----:B-----5:R-:W-:Y:S01]  /*4590*/  HADD2.F32 R178, -RZ, R9.H0_H0 ;  /* 0x20000009ffb27230 */ /* 0x020fe20000004100 */
[----:B------:R-:W-:Y:S04]  /*45a0*/  BSSY B1, `(.L_x_48) ;  /* 0x000000a000017945 */ /* 0x000fe80003800000 */
[----:B------:R-:W-:-:S04]  /*45b0*/  FMUL R178, R178, R23 ;  /* 0x00000017b2b27220 */ /* 0x000fc80000400000 */
[----:B------:R-:W-:Y:S01]  /*45c0*/  FFMA R179, R179, R192, R178 ;  /* 0x000000c0b3b37223 */ /* 0x000fe200000000b2 */
[----:B------:R-:W-:-:S04]  /*45d0*/  IADD3 R178, P0, R8, R214, RZ ;  /* 0x000000d608b27210 */ /* 0x000fc80007f1e0ff */
[----:B------:R-:W-:Y:S01]  /*45e0*/  F2FP.F16.F32.PACK_AB R19, RZ, R179 ;  /* 0x000000b3ff13723e */ /* 0x000fe200000000ff */
[----:B------:R-:W-:Y:S01]  /*45f0*/  IMAD.X R179, R177, 0x1, R7, P0 ;  /* 0x00000001b1b37824 */ /* 0x000fe200000e0607 */
[----:B------:R-:W-:-:S04]  /*4600*/  ISETP.GT.AND P0, PT, R4, 0x8, P2 ;  /* 0x000000080400780c */ /* 0x000fc80001704270 */
[----:B------:R0:W-:Y:S09]  /*4610*/  @P1 STG.E.U16 desc[UR40][R178.64+0x2], R19 ;  /* 0x00000213b2001986 */ /* 0x0001f2000c101528 */
[----:B------:R-:W-:Y:S05]  /*4620*/  @!P0 BRA `(.L_x_49) ;  /* 0x0000000000048947 */ /* 0x000fea0003800000 */
[----:B------:R0:W5:Y:S02]  /*4630*/  LDG.E.LTC128B.U16 R9, desc[UR40][R208.64+0x10] ;  /* 0x00001028d0097981 */ /* 0x000164000c1e1520 */
.L_x_49:
[----:B------:R-:W-:Y:S05]  /*4640*/  BSYNC B1 ;  /* 0x0000000000017941 */ /* 0x000fea0003800000 */
.L_x_48:
[----:B-----5:R-:W-:Y:S01]  /*4650*/  HADD2.F32 R206, -RZ, R9.H0_H0 ;  /* 0x20000009ffce7230 */ /* 0x020fe20000004100 */
[----:B------:R-:W-:Y:S01]  /*4660*/  @P0 MOV R207, R177 ;  /* 0x000000b100cf0202 */ /* 0x000fe20000000f00 */
[----:B------:R-:W-:Y:S01]  /*4670*/  BSSY B1, `(.L_x_50) ;  /* 0x0000009000017945 */ /* 0x000fe20003800000 */
[----:B------:R-:W-:Y:S02]  /*4680*/  ISETP.GT.AND P1, PT, R4, 0x9, P2 ;  /* 0x000000090400780c */ /* 0x000fe40001724270 */
[----:B0-----:R-:W-:Y:S01]  /*4690*/  FMUL R19, R206, R23 ;  /* 0x00000017ce137220 */ /* 0x001fe20000400000 */
[----:B------:R-:W-:-:S03]  /*46a0*/  @P0 IMAD.MOV.U32 R206, RZ, RZ, R214 ;  /* 0x000000ffffce0224 */ /* 0x000fc600078e00d6 */
[----:B------:R-:W-:-:S05]  /*46b0*/  FFMA R19, R180, R192, R19 ;  /* 0x000000c0b4137223 */ /* 0x000fca0000000013 */
[----:B------:R-:W-:-:S05]  /*46c0*/  F2FP.F16.F32.PACK_AB R19, RZ, R19 ;  /* 0x00000013ff13723e */ /* 0x000fca00000000ff */
[----:B------:R0:W-:Y:S01]  /*46d0*/  @P0 STG.E.U16 desc[UR40][R206.64+0x10], R19 ;  /* 0x00001013ce000986 */ /* 0x0001e2000c101528 */
[----:B------:R-:W-:Y:S05]  /*46e0*/  @!P1 BRA `(.L_x_51) ;  /* 0x0000000000049947 */ /* 0x000fea0003800000 */
[----:B------:R0:W5:Y:S02]  /*46f0*/  LDG.E.LTC128B.U16 R9, desc[UR40][R208.64+0x12] ;  /* 0x00001228d0097981 */ /* 0x000164000c1e1520 */
.L_x_51:
[----:B------:R-:W-:Y:S05]  /*4700*/  BSYNC B1 ;  /* 0x0000000000017941 */ /* 0x000fea0003800000 */
.L_x_50:
[----:B-----5:R-:W-:Y:S01]  /*4710*/  HADD2.F32 R180, -RZ, R9.H0_H0 ;  /* 0x20000009ffb47230 */ /* 0x020fe20000004100 */
[----:B------:R-:W-:Y:S01]  /*4720*/  ISETP.GT.AND P0, PT, R4, 0x8, P6 ;  /* 0x000000080400780c */ /* 0x000fe20003704270 */
[----:B------:R-:W-:Y:S01]  /*4730*/  BSSY B1, `(.L_x_52) ;  /* 0x000000b000017945 */ /* 0x000fe20003800000 */
[----:B------:R-:W-:Y:S02]  /*4740*/  PRMT R203, R9, 0x7610, R203 ;  /* 0x0000761009cb7816 */ /* 0x000fe400000000cb */
[----:B------:R-:W-:-:S04]  /*4750*/  FMUL R180, R180, R23 ;  /* 0x00000017b4b47220 */ /* 0x000fc80000400000 */
[----:B------:R-:W-:Y:S01]  /*4760*/  FFMA R180, R181, R192, R180 ;  /* 0x000000c0b5b47223 */ /* 0x000fe200000000b4 */
[----:B------:R-:W-:-:S04]  /*4770*/  @P1 IMAD.MOV.U32 R181, RZ, RZ, R177 ;  /* 0x000000ffffb51224 */ /* 0x000fc800078e00b1 */
[----:B------:R-:W-:-:S04]  /*4780*/  F2FP.F16.F32.PACK_AB R180, RZ, R180 ;  /* 0x000000b4ffb4723e */ /* 0x000fc800000000ff */
[----:B0-----:R-:W-:Y:S01]  /*4790*/  PRMT R19, R180, 0x7610, R19 ;  /* 0x00007610b4137816 */ /* 0x001fe20000000013 */
[----:B------:R-:W-:-:S05]  /*47a0*/  @P1 IMAD.MOV.U32 R180, RZ, RZ, R214 ;  /* 0x000000ffffb41224 */ /* 0x000fca00078e00d6 */
[----:B------:R0:W-:Y:S01]  /*47b0*/  @P1 STG.E.U16 desc[UR40][R180.64+0x12], R19 ;  /* 0x00001213b4001986 */ /* 0x0001e2000c101528 */
[----:B------:R-:W-:Y:S05]  /*47c0*/  @!P0 BRA `(.L_x_53) ;  /* 0x0000000000048947 */ /* 0x000fea0003800000 */
[----:B------:R0:W5:Y:S02]  /*47d0*/  LDG.E.LTC128B.U16 R203, desc[UR40][R190.64+0x10] ;  /* 0x00001028becb7981 */ /* 0x000164000c1e1520 */
.L_x_53:
[----:B------:R-:W-:Y:S05]  /*47e0*/  BSYNC B1 ;  /* 0x0000000000017941 */ /* 0x000fea0003800000 */
.L_x_52:
[----:B0----5:R-:W-:Y:S01]  /*47f0*/  HADD2.F32 R180, -RZ, R203.H0_H0 ;  /* 0x200000cbffb47230 */ /* 0x021fe20000004100 */
[----:B------:R-:W-:Y:S01]  /*4800*/  BSSY B1, `(.L_x_54) ;  /* 0x0000017000017945 */ /* 0x000fe20003800000 */
[----:B------:R-:W-:-:S04]  /*4810*/  IMAD.WIDE.U32 R210, R200, 0x78, R210 ;  /* 0x00000078c8d27825 */ /* 0x000fc800078e00d2 */
[----:B------:R-:W-:Y:S01]  /*4820*/  FMUL R9, R180, R23 ;  /* 0x00000017b4097220 */ /* 0x000fe20000400000 */
[----:B------:R-:W-:-:S04]  /*4830*/  IMAD.WIDE.U32 R206, R200, 0x78, R188 ;  /* 0x00000078c8ce7825 */ /* 0x000fc800078e00bc */
[----:B------:R-:W-:Y:S01]  /*4840*/  FFMA R9, R182, R192, R9 ;  /* 0x000000c0b6097223 */ /* 0x000fe20000000009 */
[----:B------:R-:W-:-:S04]  /*4850*/  IMAD.SHL.U32 R217, R204, 0x200, RZ ;  /* 0x00000200ccd97824 */ /* 0x000fc800078e00ff */
[----:B------:R-:W-:-:S04]  /*4860*/  F2FP.F16.F32.PACK_AB R9, RZ, R9 ;  /* 0x00000009ff09723e */ /* 0x000fc800000000ff */
[----:B------:R-:W-:-:S05]  /*4870*/  PRMT R181, R9, 0x7610, R181 ;  /* 0x0000761009b57816 */ /* 0x000fca00000000b5 */
[----:B------:R0:W-:Y:S01]  /*4880*/  @P0 STG.E.U16 desc[UR40][R178.64+0x10], R181 ;  /* 0x000010b5b2000986 */ /* 0x0001e2000c101528 */
[----:B------:R-:W-:Y:S02]  /*4890*/  IADD3 R180, P0, R12, R210, RZ ;  /* 0x000000d20cb47210 */ /* 0x000fe40007f1e0ff */
[----:B------:R-:W-:Y:S02]  /*48a0*/  SHF.L.U64.HI R210, R204, 0x9, R205 ;  /* 0x00000009ccd27819 */ /* 0x000fe400000102cd */
[----:B0-----:R-:W-:Y:S01]  /*48b0*/  IADD3.X R181, R13, R201, R211, P0, !PT ;  /* 0x000000c90db57210 */ /* 0x001fe200007fe4d3 */
[----:B------:R-:W-:Y:S01]  /*48c0*/  IMAD.IADD R211, R201, 0x1, R207 ;  /* 0x00000001c9d37824 */ /* 0x000fe200078e02cf */
[----:B------:R-:W-:Y:S01]  /*48d0*/  IADD3 R9, P0, P1, R196, R206, R12 ;  /* 0x000000cec4097210 */ /* 0x000fe2000791e00c */
[----:B------:R-:W-:-:S03]  /*48e0*/  IMAD.WIDE.U32 R180, R0, R200, R180 ;  /* 0x000000c800b47225 */ /* 0x000fc600078e00b4 */
[----:B------:R-:W-:Y:S02]  /*48f0*/  IADD3.X R19, R195, R211, R13, P0, P1 ;  /* 0x000000d3c3137210 */ /* 0x000fe400007e240d */
[----:B------:R-:W-:-:S04]  /*4900*/  IADD3 R188, P0, P1, R8, R20, R217 ;  /* 0x0000001408bc7210 */ /* 0x000fc8000791e0d9 */
[----:B------:R-:W-:Y:S02]  /*4910*/  IADD3.X R189, R7, R21, R210, P0, P1 ;  /* 0x0000001507bd7210 */ /* 0x000fe400007e24d2 */
[----:B------:R-:W-:Y:S02]  /*4920*/  ISETP.GT.AND P1, PT, R4, 0x9, P6 ;  /* 0x000000090400780c */ /* 0x000fe40003724270 */
[----:B------:R-:W-:-:S04]  /*4930*/  IADD3 R180, P0, R10, R180, RZ ;  /* 0x000000b40ab47210 */ /* 0x000fc80007f1e0ff */
[----:B------:R-:W-:-:S07]  /*4940*/  IADD3.X R181, R11, R6, R181, P0, !PT ;  /* 0x000000060bb57210 */ /* 0x000fce00007fe4b5 */
[----:B------:R-:W-:Y:S05]  /*4950*/  @!P1 BRA `(.L_x_55) ;  /* 0x0000000000049947 */ /* 0x000fea0003800000 */
[----:B------:R0:W5:Y:S02]  /*4960*/  LDG.E.LTC128B.U16 R203, desc[UR40][R190.64+0x12] ;  /* 0x00001228becb7981 */ /* 0x000164000c1e1520 */
.L_x_55:
[----:B------:R-:W-:Y:S05]  /*4970*/  BSYNC B1 ;  /* 0x0000000000017941 */ /* 0x000fea0003800000 */
.L_x_54:
[----:B-----5:R-:W-:Y:S01]  /*4980*/  HADD2.F32 R182, -RZ, R203.H0_H0 ;  /* 0x200000cbffb67230 */ /* 0x020fe20000004100 */
[----:B------:R-:W-:Y:S01]  /*4990*/  SHF.L.U64.HI R205, R204, 0x8, R205 ;  /* 0x00000008cccd7819 */ /* 0x000fe200000102cd */
[----:B------:R-:W-:-:S04]  /*49a0*/  IMAD.WIDE.U32 R180, R2, R202, R180 ;  /* 0x000000ca02b47225 */ /* 0x000fc800078e00b4 */
[----:B------:R-:W-:Y:S01]  /*49b0*/  FMUL R182, R182, R23 ;  /* 0x00000017b6b67220 */ /* 0x000fe20000400000 */
[----:B------:R-:W-:Y:S01]  /*49c0*/  IMAD.SHL.U32 R207, R204, 0x100, RZ ;  /* 0x00000100cccf7824 */ /* 0x000fe200078e00ff */
[----:B------:R-:W-:Y:S01]  /*49d0*/  IADD3 R181, R5, R181, RZ ;  /* 0x000000b505b57210 */ /* 0x000fe20007ffe0ff */
[----:B------:R-:W-:-:S04]  /*49e0*/  IMAD.WIDE.U32 R212, R200, 0x78, R212 ;  /* 0x00000078c8d47825 */ /* 0x000fc800078e00d4 */
[----:B------:R-:W-:Y:S01]  /*49f0*/  FFMA R194, R183, R192, R182 ;  /* 0x000000c0b7c27223 */ /* 0x000fe200000000b6 */
[----:B------:R-:W-:-:S04]  /*4a00*/  LEA R182, P0, R180, R198, 0x1 ;  /* 0x000000c6b4b67211 */ /* 0x000fc800078008ff */
[----:B------:R-:W-:Y:S02]  /*4a10*/  F2FP.F16.F32.PACK_AB R194, RZ, R194 ;  /* 0x000000c2ffc2723e */ /* 0x000fe400000000ff */
[--C-:B------:R-:W-:Y:S02]  /*4a20*/  LEA.HI.X R183, R180, R199, R181.reuse, 0x1, P0 ;  /* 0x000000c7b4b77211 */ /* 0x100fe400000f0cb5 */
[----:B------:R-:W-:Y:S02]  /*4a30*/  PRMT R181, R194, 0x7610, R181 ;  /* 0x00007610c2b57816 */ /* 0x000fe400000000b5 */
[----:B------:R-:W-:-:S03]  /*4a40*/  IADD3 R196, P0, R196, R206, RZ ;  /* 0x000000cec4c47210 */ /* 0x000fc60007f1e0ff */
[----:B------:R1:W-:Y:S01]  /*4a50*/  @P1 STG.E.U16 desc[UR40][R178.64+0x12], R181 ;  /* 0x000012b5b2001986 */ /* 0x0003e2000c101528 */
[----:B------:R-:W-:Y:S01]  /*4a60*/  IADD3 R180, P1, R217, R20, RZ ;  /* 0x00000014d9b47210 */ /* 0x000fe20007f3e0ff */
[----:B------:R-:W-:Y:S01]  /*4a70*/  IMAD.X R195, R211, 0x1, R195, P0 ;  /* 0x00000001d3c37824 */ /* 0x000fe200000e06c3 */
[----:B------:R-:W-:-:S04]  /*4a80*/  LEA R194, P0, R196, R198, 0x1 ;  /* 0x000000c6c4c27211 */ /* 0x000fc800078008ff */
[----:B------:R-:W-:Y:S01]  /*4a90*/  LEA.HI.X R195, R196, R199, R195, 0x1, P0 ;  /* 0x000000c7c4c37211 */ /* 0x000fe200000f0cc3 */
[----:B-1----:R-:W-:Y:S01]  /*4aa0*/  IMAD.X R181, R210, 0x1, R21, P1 ;  /* 0x00000001d2b57824 */ /* 0x002fe200008e0615 */
[----:B------:R-:W-:-:S04]  /*4ab0*/  IADD3 R196, P0, P1, R8, R214, R207 ;  /* 0x000000d608c47210 */ /* 0x000fc8000791e0cf */
[----:B------:R-:W-:Y:S02]  /*4ac0*/  IADD3.X R197, R7, R177, R205, P0, P1 ;  /* 0x000000b107c57210 */ /* 0x000fe400007e24cd */
[----:B------:R-:W-:Y:S02]  /*4ad0*/  IADD3 R12, P0, R12, R212, RZ ;  /* 0x000000d40c0c7210 */ /* 0x000fe40007f1e0ff */
[----:B------:R-:W-:Y:S02]  /*4ae0*/  ISETP.GT.AND P1, PT, R3, 0x100, PT ;  /* 0x000001000300780c */ /* 0x000fe40003f24270 */
[----:B------:R-:W-:Y:S02]  /*4af0*/  IADD3.X R13, R13, R201, R213, P0, !PT ;  /* 0x000000c90d0d7210 */ /* 0x000fe400007fe4d5 */
[----:B------:R-:W-:-:S13]  /*4b00*/  ISETP.GT.AND P0, PT, R4, RZ, P1 ;  /* 0x000000ff0400720c */ /* 0x000fda0000f04270 */
[----:B------:R-:W2:Y:S01]  /*4b10*/  @P0 LDG.E.LTC128B.U16 R203, desc[UR40][R194.64] ;  /* 0x00000028c2cb0981 */ /* 0x000ea2000c1e1520 */
[----:B------:R-:W-:Y:S01]  /*4b20*/  IMAD.WIDE.U32 R12, R0, R200, R12 ;  /* 0x000000c8000c7225 */ /* 0x000fe200078e000c */
[----:B------:R-:W-:Y:S03]  /*4b30*/  BSSY B1, `(.L_x_56) ;  /* 0x000000b000017945 */ /* 0x000fe60003800000 */
[----:B--2---:R-:W-:-:S05]  /*4b40*/  HADD2.F32 R204, -RZ, R203.H0_H0 ;  /* 0x200000cbffcc7230 */ /* 0x004fca0000004100 */
[----:B------:R-:W-:-:S04]  /*4b50*/  FMUL R201, R204, R23 ;  /* 0x00000017ccc97220 */ /* 0x000fc80000400000 */
[----:B------:R-:W-:-:S05]  /*4b60*/  FFMA R201, R168, R192, R201 ;  /* 0x000000c0a8c97223 */ /* 0x000fca00000000c9 */
[----:B------:R-:W-:-:S05]  /*4b70*/  F2FP.F16.F32.PACK_AB R201, RZ, R201 ;  /* 0x000000c9ffc9723e */ /* 0x000fca00000000ff */
[----:B------:R1:W-:Y:S01]  /*4b80*/  @P0 STG.E.U16 desc[UR40][R180.64], R201 ;  /* 0x000000c9b4000986 */ /* 0x0003e2000c101528 */
[----:B------:R-:W-:-:S04]  /*4b90*/  IADD3 R10, P0, R10, R12, RZ ;  /* 0x0000000c0a0a7210 */ /* 0x000fc80007f1e0ff */
[----:B------:R-:W-:Y:S02]  /*4ba0*/  IADD3.X R11, R11, R6, R13, P0, !PT ;  /* 0x000000060b0b7210 */ /* 0x000fe400007fe40d */
[----:B------:R-:W-:-:S13]  /*4bb0*/  ISETP.GT.AND P0, PT, R4, 0x1, P1 ;  /* 0x000000010400780c */ /* 0x000fda0000f04270 */
[----:B-1----:R-:W-:Y:S05]  /*4bc0*/  @!P0 BRA `(.L_x_57) ;  /* 0x0000000000048947 */ /* 0x002fea0003800000 */
[----:B------:R1:W5:Y:S02]  /*4bd0*/  LDG.E.LTC128B.U16 R203, desc[UR40][R182.64+0x2] ;  /* 0x00000228b6cb7981 */ /* 0x000364000c1e1520 */
.L_x_57:
[----:B------:R-:W-:Y:S05]  /*4be0*/  BSYNC B1 ;  /* 0x0000000000017941 */ /* 0x000fea0003800000 */
.L_x_56:
[----:B-----5:R-:W-:Y:S01]  /*4bf0*/  HADD2.F32 R0, -RZ, R203.H0_H0 ;  /* 0x200000cbff007230 */ /* 0x020fe20000004100 */
[----:B------:R-:W-:Y:S01]  /*4c00*/  BSSY B1, `(.L_x_58) ;  /* 0x0000013000017945 */ /* 0x000fe20003800000 */
[----:B------:R-:W-:Y:S02]  /*4c10*/  @P0 IMAD.MOV.U32 R168, RZ, RZ, R180 ;  /* 0x000000ffffa80224 */ /* 0x000fe400078e00b4 */
[----:B------:R-:W-:-:S04]  /*4c20*/  IMAD.WIDE.U32 R10, R2, R202, R10 ;  /* 0x000000ca020a7225 */ /* 0x000fc800078e000a */
[----:B------:R-:W-:Y:S01]  /*4c30*/  FMUL R0, R0, R23 ;  /* 0x0000001700007220 */ /* 0x000fe20000400000 */
[----:B------:R-:W-:-:S03]  /*4c40*/  IMAD.IADD R5, R5, 0x1, R11 ;  /* 0x0000000105057824 */ /* 0x000fc600078e020b */
[----:B------:R-:W-:Y:S01]  /*4c50*/  FFMA R0, R169, R192, R0 ;  /* 0x000000c0a9007223 */ /* 0x000fe20000000000 */
[----:B------:R-:W-:-:S04]  /*4c60*/  @P0 MOV R169, R181 ;  /* 0x000000b500a90202 */ /* 0x000fc80000000f00 */
[----:B------:R-:W-:-:S05]  /*4c70*/  F2FP.F16.F32.PACK_AB R0, RZ, R0 ;  /* 0x00000000ff00723e */ /* 0x000fca00000000ff */
[----:B------:R2:W-:Y:S01]  /*4c80*/  @P0 STG.E.U16 desc[UR40][R168.64+0x2], R0 ;  /* 0x00000200a8000986 */ /* 0x0005e2000c101528 */
[----:B------:R-:W-:-:S04]  /*4c90*/  LEA R12, P0, R9, R198, 0x1 ;  /* 0x000000c6090c7211 */ /* 0x000fc800078008ff */
[----:B------:R-:W-:Y:S02]  /*4ca0*/  LEA.HI.X R13, R9, R199, R19, 0x1, P0 ;  /* 0x000000c7090d7211 */ /* 0x000fe400000f0c13 */
[----:B------:R-:W-:-:S04]  /*4cb0*/  LEA R198, P0, R10, R198, 0x1 ;  /* 0x000000c60ac67211 */ /* 0x000fc800078008ff */
[----:B------:R-:W-:Y:S02]  /*4cc0*/  LEA.HI.X R199, R10, R199, R5, 0x1, P0 ;  /* 0x000000c70ac77211 */ /* 0x000fe400000f0c05 */
[----:B------:R-:W-:-:S05]  /*4cd0*/  IADD3 R10, P0, R180, R8, RZ ;  /* 0x00000008b40a7210 */ /* 0x000fca0007f1e0ff */
[----:B------:R-:W-:Y:S01]  /*4ce0*/  IMAD.X R11, R181, 0x1, R7, P0 ;  /* 0x00000001b50b7824 */ /* 0x000fe200000e0607 */
[----:B------:R-:W-:-:S04]  /*4cf0*/  ISETP.GT.AND P0, PT, R3, 0x108, PT ;  /* 0x000001080300780c */ /* 0x000fc80003f04270 */
[----:B------:R-:W-:-:S13]  /*4d00*/  ISETP.GT.AND P5, PT, R4, RZ, P0 ;  /* 0x000000ff0400720c */ /* 0x000fda00007a4270 */
[----:B--2---:R-:W-:Y:S05]  /*4d10*/  @!P5 BRA `(.L_x_59) ;  /* 0x000000000004d947 */ /* 0x004fea0003800000 */
[----:B------:R2:W5:Y:S02]  /*4d20*/  LDG.E.LTC128B.U16 R203, desc[UR40][R12.64] ;  /* 0x000000280ccb7981 */ /* 0x000564000c1e1520 */
.L_x_59:
[----:B------:R-:W-:Y:S05]  /*4d30*/  BSYNC B1 ;  /* 0x0000000000017941 */ /* 0x000fea0003800000 */
.L_x_58:
[----:B-----5:R-:W-:Y:S01]  /*4d40*/  HADD2.F32 R0, -RZ, R203.H0_H0 ;  /* 0x200000cbff007230 */ /* 0x020fe20000004100 */
[----:B------:R-:W-:Y:S04]  /*4d50*/  BSSY B1, `(.L_x_60) ;  /* 0x0000008000017945 */ /* 0x000fe80003800000 */
[----:B------:R-:W-:-:S04]  /*4d60*/  FMUL R3, R0, R23 ;  /* 0x0000001700037220 */ /* 0x000fc80000400000 */
[----:B------:R-:W-:-:S05]  /*4d70*/  FFMA R3, R170, R192, R3 ;  /* 0x000000c0aa037223 */ /* 0x000fca0000000003 */
[----:B------:R-:W-:-:S05]  /*4d80*/  F2FP.F16.F32.PACK_AB R3, RZ, R3 ;  /* 0x00000003ff03723e */ /* 0x000fca00000000ff */
[----:B------:R0:W-:Y:S01]  /*4d90*/  @P5 STG.E.U16 desc[UR40][R10.64], R3 ;  /* 0x000000030a005986 */ /* 0x0001e2000c101528 */
[----:B------:R-:W-:-:S13]  /*4da0*/  ISETP.GT.AND P5, PT, R4, 0x1, P0 ;  /* 0x000000010400780c */ /* 0x000fda00007a4270 */
[----:B0-----:R-:W-:Y:S05]  /*4db0*/  @!P5 BRA `(.L_x_61) ;  /* 0x000000000004d947 */ /* 0x001fea0003800000 */
[----:B------:R0:W5:Y:S02]  /*4dc0*/  LDG.E.LTC128B.U16 R203, desc[UR40][R198.64+0x2] ;  /* 0x00000228c6cb7981 */ /* 0x000164000c1e1520 */
.L_x_61:
[----:B------:R-:W-:Y:S05]  /*4dd0*/  BSYNC B1 ;  /* 0x0000000000017941 */ /* 0x000fea0003800000 */
.L_x_60:
        /* <DEDUP_REMOVED lines=9> */
.L_x_63:
[----:B------:R-:W-:Y:S05]  /*4e70*/  BSYNC B1 ;  /* 0x0000000000017941 */ /* 0x000fea0003800000 */
.L_x_62:
[----:B-----5:R-:W-:Y:S01]  /*4e80*/  HADD2.F32 R0, -RZ, R203.H0_H0 ;  /* 0x200000cbff007230 */ /* 0x020fe20000004100 */
[----:B------:R-:W-:Y:S01]  /*4e90*/  BSSY B1, `(.L_x_64) ;  /* 0x000000b000017945 */ /* 0x000fe20003800000 */
[----:B------:R-:W-:-:S03]  /*4ea0*/  @P5 IMAD.MOV.U32 R2, RZ, RZ, R180 ;  /* 0x000000ffff025224 */ /* 0x000fc600078e00b4 */
[----:B------:R-:W-:-:S04]  /*4eb0*/  FMUL R3, R0, R23 ;  /* 0x0000001700037220 */ /* 0x000fc80000400000 */
[----:B------:R-:W-:-:S05]  /*4ec0*/  FFMA R3, R172, R192, R3 ;  /* 0x000000c0ac037223 */ /* 0x000fca0000000003 */
[----:B------:R-:W-:-:S04]  /*4ed0*/  F2FP.F16.F32.PACK_AB R3, RZ, R3 ;  /* 0x00000003ff03723e */ /* 0x000fc800000000ff */
[----:B------:R-:W-:Y:S01]  /*4ee0*/  PRMT R0, R3, 0x7610, R0 ;  /* 0x0000761003007816 */ /* 0x000fe20000000000 */
[----:B------:R-:W-:-:S05]  /*4ef0*/  @P5 IMAD.MOV.U32 R3, RZ, RZ, R181 ;  /* 0x000000ffff035224 */ /* 0x000fca00078e00b5 */
[----:B------:R0:W-:Y:S01]  /*4f00*/  @P5 STG.E.U16 desc[UR40][R2.64+0x10], R0 ;  /* 0x0000100002005986 */ /* 0x0001e2000c101528 */
[----:B------:R-:W-:-:S13]  /*4f10*/  ISETP.GT.AND P5, PT, R4, 0x9, P1 ;  /* 0x000000090400780c */ /* 0x000fda0000fa4270 */
[----:B0-----:R-:W-:Y:S05]  /*4f20*/  @!P5 BRA `(.L_x_65) ;  /* 0x000000000004d947 */ /* 0x001fea0003800000 */
[----:B------:R0:W5:Y:S02]  /*4f30*/  LDG.E.LTC128B.U16 R203, desc[UR40][R182.64+0x12] ;  /* 0x00001228b6cb7981 */ /* 0x000164000c1e1520 */
.L_x_65:
[----:B------:R-:W-:Y:S05]  /*4f40*/  BSYNC B1 ;  /* 0x0000000000017941 */ /* 0x000fea0003800000 */
.L_x_64:
[----:B-----5:R-:W-:Y:S01]  /*4f50*/  HADD2.F32 R0, -RZ, R203.H0_H0 ;  /* 0x200000cbff007230 */ /* 0x020fe20000004100 */
[----:B------:R-:W-:Y:S01]  /*4f60*/  @P5 MOV R2, R180 ;  /* 0x000000b400025202 */ /* 0x000fe20000000f00 */
[----:B------:R-:W-:Y:S01]  /*4f70*/  @P5 IMAD.MOV.U32 R3, RZ, RZ, R181 ;  /* 0x000000ffff035224 */ /* 0x000fe200078e00b5 */
[----:B------:R-:W-:Y:S02]  /*4f80*/  BSSY B1, `(.L_x_66) ;  /* 0x000000a000017945 */ /* 0x000fe40003800000 */
[----:B------:R-:W-:-:S04]  /*4f90*/  FMUL R0, R0, R23 ;  /* 0x0000001700007220 */ /* 0x000fc80000400000 */
[----:B------:R-:W-:-:S05]  /*4fa0*/  FFMA R0, R173, R192, R0 ;  /* 0x000000c0ad007223 */ /* 0x000fca0000000000 */
[----:B------:R-:W-:-:S05]  /*4fb0*/  F2FP.F16.F32.PACK_AB R0, RZ, R0 ;  /* 0x00000000ff00723e */ /* 0x000fca00000000ff */
[----:B------:R0:W-:Y:S01]  /*4fc0*/  @P5 STG.E.U16 desc[UR40][R2.64+0x12], R0 ;  /* 0x0000120002005986 */ /* 0x0001e2000c101528 */
[----:B------:R-:W-:-:S05]  /*4fd0*/  IADD3 R10, P5, R180, R8, RZ ;  /* 0x00000008b40a7210 */ /* 0x000fca0007fbe0ff */
[----:B------:R-:W-:Y:S01]  /*4fe0*/  IMAD.X R11, R181, 0x1, R7, P5 ;  /* 0x00000001b50b7824 */ /* 0x000fe200028e0607 */
[----:B------:R-:W-:-:S13]  /*4ff0*/  ISETP.GT.AND P5, PT, R4, 0x8, P0 ;  /* 0x000000080400780c */ /* 0x000fda00007a4270 */
[----:B0-----:R-:W-:Y:S05]  /*5000*/  @!P5 BRA `(.L_x_67) ;  /* 0x000000000004d947 */ /* 0x001fea0003800000 */
[----:B------:R0:W5:Y:S02]  /*5010*/  LDG.E.LTC128B.U16 R203, desc[UR40][R198.64+0x10] ;  /* 0x00001028c6cb7981 */ /* 0x000164000c1e1520 */
.L_x_67:
[----:B------:R-:W-:Y:S05]  /*5020*/  BSYNC B1 ;  /* 0x0000000000017941 */ /* 0x000fea0003800000 */
.L_x_66:
[----:B-----5:R-:W-:Y:S01]  /*5030*/  HADD2.F32 R0, -RZ, R203.H0_H0 ;  /* 0x200000cbff007230 */ /* 0x020fe20000004100 */
[----:B------:R-:W-:Y:S04]  /*5040*/  BSSY B1, `(.L_x_68) ;  /* 0x000000c000017945 */ /* 0x000fe80003800000 */
[----:B------:R-:W-:-:S04]  /*5050*/  FMUL R3, R0, R23 ;  /* 0x0000001700037220 */ /* 0x000fc80000400000 */
[----:B------:R-:W-:-:S05]  /*5060*/  FFMA R3, R174, R192, R3 ;  /* 0x000000c0ae037223 */ /* 0x000fca0000000003 */
[----:B------:R-:W-:-:S05]  /*5070*/  F2FP.F16.F32.PACK_AB R3, RZ, R3 ;  /* 0x00000003ff03723e */ /* 0x000fca00000000ff */
[----:B------:R1:W-:Y:S01]  /*5080*/  @P5 STG.E.U16 desc[UR40][R10.64+0x10], R3 ;  /* 0x000010030a005986 */ /* 0x0003e2000c101528 */
[----:B------:R-:W-:-:S05]  /*5090*/  IADD3 R2, P5, R207, R214, RZ ;  /* 0x000000d6cf027210 */ /* 0x000fca0007fbe0ff */
[----:B-1----:R-:W-:Y:S01]  /*50a0*/  IMAD.X R3, R177, 0x1, R205, P5 ;  /* 0x00000001b1037824 */ /* 0x002fe200028e06cd */
[----:B------:R-:W-:-:S05]  /*50b0*/  IADD3 R8, P5, R8, R2, RZ ;  /* 0x0000000208087210 */ /* 0x000fca0007fbe0ff */
[----:B------:R-:W-:Y:S01]  /*50c0*/  IMAD.X R9, R7, 0x1, R3, P5 ;  /* 0x0000000107097824 */ /* 0x000fe200028e0603 */
[----:B------:R-:W-:-:S13]  /*50d0*/  ISETP.GT.AND P5, PT, R4, 0x9, P0 ;  /* 0x000000090400780c */ /* 0x000fda00007a4270 */
[----:B------:R-:W-:Y:S05]  /*50e0*/  @!P5 BRA `(.L_x_69) ;  /* 0x000000000004d947 */ /* 0x000fea0003800000 */
[----:B------:R1:W5:Y:S02]  /*50f0*/  LDG.E.LTC128B.U16 R203, desc[UR40][R198.64+0x12] ;  /* 0x00001228c6cb7981 */ /* 0x000364000c1e1520 */
.L_x_69:
[----:B------:R-:W-:Y:S05]  /*5100*/  BSYNC B1 ;  /* 0x0000000000017941 */ /* 0x000fea0003800000 */
.L_x_68:
        /* <DEDUP_REMOVED lines=9> */
.L_x_71:
[----:B------:R-:W-:Y:S05]  /*51a0*/  BSYNC B1 ;  /* 0x0000000000017941 */ /* 0x000fea0003800000 */
.L_x_70:
        /* <DEDUP_REMOVED lines=9> */
.L_x_73:
[----:B------:R-:W-:Y:S05]  /*5240*/  BSYNC B1 ;  /* 0x0000000000017941 */ /* 0x000fea0003800000 */
.L_x_72:
        /* <DEDUP_REMOVED lines=9> */
.L_x_75:
[----:B------:R-:W-:Y:S05]  /*52e0*/  BSYNC B1 ;  /* 0x0000000000017941 */ /* 0x000fea0003800000 */
.L_x_74:
        /* <DEDUP_REMOVED lines=9> */
.L_x_77:
[----:B------:R-:W-:Y:S05]  /*5380*/  BSYNC B1 ;  /* 0x0000000000017941 */ /* 0x000fea0003800000 */
.L_x_76:
        /* <DEDUP_REMOVED lines=9> */
.L_x_79:
[----:B------:R-:W-:Y:S05]  /*5420*/  BSYNC B1 ;  /* 0x0000000000017941 */ /* 0x000fea0003800000 */
.L_x_78:
        /* <DEDUP_REMOVED lines=9> */
.L_x_81:
[----:B------:R-:W-:Y:S05]  /*54c0*/  BSYNC B1 ;  /* 0x0000000000017941 */ /* 0x000fea0003800000 */
.L_x_80:
        /* <DEDUP_REMOVED lines=9> */
.L_x_83:
[----:B------:R-:W-:Y:S05]  /*5560*/  BSYNC B1 ;  /* 0x0000000000017941 */ /* 0x000fea0003800000 */
.L_x_82:
        /* <DEDUP_REMOVED lines=9> */
.L_x_85:
[----:B------:R-:W-:Y:S05]  /*5600*/  BSYNC B1 ;  /* 0x0000000000017941 */ /* 0x000fea0003800000 */
.L_x_84:
        /* <DEDUP_REMOVED lines=9> */
.L_x_87:
[----:B------:R-:W-:Y:S05]  /*56a0*/  BSYNC B1 ;  /* 0x0000000000017941 */ /* 0x000fea0003800000 */
.L_x_86:
        /* <DEDUP_REMOVED lines=8> */
[----:B------:R-:W-:-:S13]  /*5730*/  ISETP.GT.AND P5, PT, R4, 0x11, P2 ;  /* 0x000000110400780c */ /* 0x000fda00017a4270 */
[----:B0-----:R-:W-:Y:S05]  /*5740*/  @!P5 BRA `(.L_x_89) ;  /* 0x000000000004d947 */ /* 0x001fea0003800000 */
[----:B------:R0:W5:Y:S02]  /*5750*/  LDG.E.LTC128B.U16 R203, desc[UR40][R208.64+0x22] ;  /* 0x00002228d0cb7981 */ /* 0x000164000c1e1520 */
.L_x_89:
[----:B------:R-:W-:Y:S05]  /*5760*/  BSYNC B1 ;  /* 0x0000000000017941 */ /* 0x000fea0003800000 */
.L_x_88:
[----:B-----5:R-:W-:Y:S01]  /*5770*/  HADD2.F32 R0, -RZ, R203.H0_H0 ;  /* 0x200000cbff007230 */ /* 0x020fe20000004100 */
[----:B------:R-:W-:Y:S01]  /*5780*/  BSSY B1, `(.L_x_90) ;  /* 0x000000a000017945 */ /* 0x000fe20003800000 */
[----:B------:R-:W-:Y:S02]  /*5790*/  @P5 IMAD.MOV.U32 R6, RZ, RZ, R214 ;  /* 0x000000ffff065224 */ /* 0x000fe400078e00d6 */
[----:B------:R-:W-:Y:S02]  /*57a0*/  @P5 IMAD.MOV.U32 R7, RZ, RZ, R177 ;  /* 0x000000ffff075224 */ /* 0x000fe400078e00b1 */
[----:B------:R-:W-:-:S04]  /*57b0*/  FMUL R0, R0, R23 ;  /* 0x0000001700007220 */ /* 0x000fc80000400000 */
[----:B------:R-:W-:-:S05]  /*57c0*/  FFMA R0, R153, R192, R0 ;  /* 0x000000c099007223 */ /* 0x000fca0000000000 */
[----:B------:R-:W-:-:S05]  /*57d0*/  F2FP.F16.F32.PACK_AB R0, RZ, R0 ;  /* 0x00000000ff00723e */ /* 0x000fca00000000ff */
[----:B------:R0:W-:Y:S01]  /*57e0*/  @P5 STG.E.U16 desc[UR40][R6.64+0x22], R0 ;  /* 0x0000220006005986 */ /* 0x0001e2000c101528 */
[----:B------:R-:W-:-:S13]  /*57f0*/  ISETP.GT.AND P5, PT, R4, 0x10, P6 ;  /* 0x000000100400780c */ /* 0x000fda00037a4270 */
[----:B0-----:R-:W-:Y:S05]  /*5800*/  @!P5 BRA `(.L_x_91) ;  /* 0x000000000004d947 */ /* 0x001fea0003800000 */
[----:B------:R0:W5:Y:S02]  /*5810*/  LDG.E.LTC128B.U16 R203, desc[UR40][R190.64+0x20] ;  /* 0x00002028becb7981 */ /* 0x000164000c1e1520 */
.L_x_91:
[----:B------:R-:W-:Y:S05]  /*5820*/  BSYNC B1 ;  /* 0x0000000000017941 */ /* 0x000fea0003800000 */
.L_x_90:
        /* <DEDUP_REMOVED lines=11> */
.L_x_93:
[----:B------:R-:W-:Y:S05]  /*58e0*/  BSYNC B1 ;  /* 0x0000000000017941 */ /* 0x000fea0003800000 */
.L_x_92:
        /* <DEDUP_REMOVED lines=11> */
.L_x_95:
[----:B------:R-:W-:Y:S05]  /*59a0*/  BSYNC B1 ;  /* 0x0000000000017941 */ /* 0x000fea0003800000 */
.L_x_94:
        /* <DEDUP_REMOVED lines=11> */
.L_x_97:
[----:B------:R-:W-:Y:S05]  /*5a60*/  BSYNC B1 ;  /* 0x0000000000017941 */ /* 0x000fea0003800000 */
.L_x_96:
        /* <DEDUP_REMOVED lines=11> */
.L_x_99:
[----:B------:R-:W-:Y:S05]  /*5b20*/  BSYNC B1 ;  /* 0x0000000000017941 */ /* 0x000fea0003800000 */
.L_x_98:
        /* <DEDUP_REMOVED lines=11> */
.L_x_101:
[----:B------:R-:W-:Y:S05]  /*5be0*/  BSYNC B1 ;  /* 0x0000000000017941 */ /* 0x000fea0003800000 */
.L_x_100:
[----:B-----5:R-:W-:Y:S01]  /*5bf0*/  HADD2.F32 R0, -RZ, R203.H0_H0 ;  /* 0x200000cbff007230 */ /* 0x020fe20000004100 */
[----:B------:R-:W-:Y:S01]  /*5c00*/  @P5 MOV R7, R179 ;  /* 0x000000b300075202 */ /* 0x000fe20000000f00 */
[----:B------:R-:W-:-:S03]  /*5c10*/  @P5 IMAD.MOV.U32 R6, RZ, RZ, R178 ;  /* 0x000000ffff065224 */ /* 0x000fc600078e00b2 */
[----:B------:R-:W-:-:S04]  /*5c20*/  FMUL R0, R0, R23 ;  /* 0x0000001700007220 */ /* 0x000fc80000400000 */
[----:B------:R-:W-:-:S05]  /*5c30*/  FFMA R0, R159, R192, R0 ;  /* 0x000000c09f007223 */ /* 0x000fca0000000000 */
[----:B------:R-:W-:-:S04]  /*5c40*/  F2FP.F16.F32.PACK_AB R0, RZ, R0 ;  /* 0x00000000ff00723e */ /* 0x000fc800000000ff */
[----:B------:R-:W-:-:S05]  /*5c50*/  PRMT R10, R0, 0x7610, R10 ;  /* 0x00007610000a7816 */ /* 0x000fca000000000a */
[----:B------:R0:W-:Y:S01]  /*5c60*/  @P5 STG.E.U16 desc[UR40][R6.64+0x32], R10 ;  /* 0x0000320a06005986 */ /* 0x0001e2000c101528 */
[----:B------:R-:W-:-:S13]  /*5c70*/  ISETP.GT.AND P5, PT, R4, 0x10, P1 ;  /* 0x000000100400780c */ /* 0x000fda0000fa4270 */
[----:B------:R-:W2:Y:S01]  /*5c80*/  @P5 LDG.E.LTC128B.U16 R203, desc[UR40][R182.64+0x20] ;  /* 0x00002028b6cb5981 */ /* 0x000ea2000c1e1520 */
[----:B------:R-:W-:Y:S01]  /*5c90*/  BSSY B1, `(.L_x_102) ;  /* 0x0000009000017945 */ /* 0x000fe20003800000 */
[----:B--2---:R-:W-:-:S05]  /*5ca0*/  HADD2.F32 R0, -RZ, R203.H0_H0 ;  /* 0x200000cbff007230 */ /* 0x004fca0000004100 */
[----:B------:R-:W-:-:S04]  /*5cb0*/  FMUL R5, R0, R23 ;  /* 0x0000001700057220 */ /* 0x000fc80000400000 */
[----:B------:R-:W-:-:S05]  /*5cc0*/  FFMA R5, R144, R192, R5 ;  /* 0x000000c090057223 */ /* 0x000fca0000000005 */
[----:B------:R-:W-:-:S05]  /*5cd0*/  F2FP.F16.F32.PACK_AB R5, RZ, R5 ;  /* 0x00000005ff05723e */ /* 0x000fca00000000ff */
[----:B------:R0:W-:Y:S01]  /*5ce0*/  @P5 STG.E.U16 desc[UR40][R2.64+0x20], R5 ;  /* 0x0000200502005986 */ /* 0x0001e2000c101528 */
[----:B------:R-:W-:-:S13]  /*5cf0*/  ISETP.GT.AND P5, PT, R4, 0x11, P1 ;  /* 0x000000110400780c */ /* 0x000fda0000fa4270 */
[----:B0-----:R-:W-:Y:S05]  /*5d00*/  @!P5 BRA `(.L_x_103) ;  /* 0x000000000004d947 */ /* 0x001fea0003800000 */
[----:B------:R0:W5:Y:S02]  /*5d10*/  LDG.E.LTC128B.U16 R203, desc[UR40][R182.64+0x22] ;  /* 0x00002228b6cb7981 */ /* 0x000164000c1e1520 */
.L_x_103:
[----:B------:R-:W-:Y:S05]  /*5d20*/  BSYNC B1 ;  /* 0x0000000000017941 */ /* 0x000fea0003800000 */
.L_x_102:
[----:B-----5:R-:W-:Y:S01]  /*5d30*/  HADD2.F32 R0, -RZ, R203.H0_H0 ;  /* 0x200000cbff007230 */ /* 0x020fe20000004100 */
[----:B------:R-:W-:Y:S04]  /*5d40*/  BSSY B1, `(.L_x_104) ;  /* 0x0000008000017945 */ /* 0x000fe80003800000 */
[----:B------:R-:W-:-:S04]  /*5d50*/  FMUL R0, R0, R23 ;  /* 0x0000001700007220 */ /* 0x000fc80000400000 */
[----:B------:R-:W-:-:S05]  /*5d60*/  FFMA R0, R145, R192, R0 ;  /* 0x000000c091007223 */ /* 0x000fca0000000000 */
[----:B------:R-:W-:-:S05]  /*5d70*/  F2FP.F16.F32.PACK_AB R0, RZ, R0 ;  /* 0x00000000ff00723e */ /* 0x000fca00000000ff */
[----:B------:R2:W-:Y:S01]  /*5d80*/  @P5 STG.E.U16 desc[UR40][R2.64+0x22], R0 ;  /* 0x0000220002005986 */ /* 0x0005e2000c101528 */
[----:B------:R-:W-:-:S13]  /*5d90*/  ISETP.GT.AND P5, PT, R4, 0x10, P0 ;  /* 0x000000100400780c */ /* 0x000fda00007a4270 */
[----:B--2---:R-:W-:Y:S05]  /*5da0*/  @!P5 BRA `(.L_x_105) ;  /* 0x000000000004d947 */ /* 0x004fea0003800000 */
[----:B------:R2:W5:Y:S02]  /*5db0*/  LDG.E.LTC128B.U16 R203, desc[UR40][R198.64+0x20] ;  /* 0x00002028c6cb7981 */ /* 0x000564000c1e1520 */
.L_x_105:
[----:B------:R-:W-:Y:S05]  /*5dc0*/  BSYNC B1 ;  /* 0x0000000000017941 */ /* 0x000fea0003800000 */
.L_x_104:
        /* <DEDUP_REMOVED lines=9> */
.L_x_107:
[----:B------:R-:W-:Y:S05]  /*5e60*/  BSYNC B1 ;  /* 0x0000000000017941 */ /* 0x000fea0003800000 */
.L_x_106:
        /* <DEDUP_REMOVED lines=9> */
.L_x_109:
[----:B------:R-:W-:Y:S05]  /*5f00*/  BSYNC B1 ;  /* 0x0000000000017941 */ /* 0x000fea0003800000 */
.L_x_108:
        /* <DEDUP_REMOVED lines=9> */
.L_x_111:
[----:B------:R-:W-:Y:S05]  /*5fa0*/  BSYNC B1 ;  /* 0x0000000000017941 */ /* 0x000fea0003800000 */
.L_x_110:
        /* <DEDUP_REMOVED lines=9> */
.L_x_113:
[----:B------:R-:W-:Y:S05]  /*6040*/  BSYNC B1 ;  /* 0x0000000000017941 */ /* 0x000fea0003800000 */
.L_x_112:
        /* <DEDUP_REMOVED lines=11> */
.L_x_115:
[----:B------:R-:W-:Y:S05]  /*6100*/  BSYNC B1 ;  /* 0x0000000000017941 */ /* 0x000fea0003800000 */
.L_x_114:
        /* <DEDUP_REMOVED lines=11> */
.L_x_117:
[----:B------:R-:W-:Y:S05]  /*61c0*/  BSYNC B1 ;  /* 0x0000000000017941 */ /* 0x000fea0003800000 */
.L_x_116:
        /* <DEDUP_REMOVED lines=9> */
.L_x_119:
[----:B------:R-:W-:Y:S05]  /*6260*/  BSYNC B1 ;  /* 0x0000000000017941 */ /* 0x000fea0003800000 */
.L_x_118:
        /* <DEDUP_REMOVED lines=9> */
.L_x_121:
[----:B------:R-:W-:Y:S05]  /*6300*/  BSYNC B1 ;  /* 0x0000000000017941 */ /* 0x000fea0003800000 */
.L_x_120:
        /* <DEDUP_REMOVED lines=9> */
.L_x_123:
[----:B------:R-:W-:Y:S05]  /*63a0*/  BSYNC B1 ;  /* 0x0000000000017941 */ /* 0x000fea0003800000 */
.L_x_122:
        /* <DEDUP_REMOVED lines=9> */
.L_x_125:
[----:B------:R-:W-:Y:S05]  /*6440*/  BSYNC B1 ;  /* 0x0000000000017941 */ /* 0x000fea0003800000 */
.L_x_124:
        /* <DEDUP_REMOVED lines=9> */
.L_x_127:
[----:B------:R-:W-:Y:S05]  /*64e0*/  BSYNC B1 ;  /* 0x0000000000017941 */ /* 0x000fea0003800000 */
.L_x_126:
        /* <DEDUP_REMOVED lines=9> */
.L_x_129:
[----:B------:R-:W-:Y:S05]  /*6580*/  BSYNC B1 ;  /* 0x0000000000017941 */ /* 0x000fea0003800000 */
.L_x_128:
        /* <DEDUP_REMOVED lines=9> */
.L_x_131:
[----:B------:R-:W-:Y:S05]  /*6620*/  BSYNC B1 ;  /* 0x0000000000017941 */ /* 0x000fea0003800000 */
.L_x_130:
        /* <DEDUP_REMOVED lines=9> */
.L_x_133:
[----:B------:R-:W-:Y:S05]  /*66c0*/  BSYNC B1 ;  /* 0x0000000000017941 */ /* 0x000fea0003800000 */
.L_x_132:
        /* <DEDUP_REMOVED lines=11> */
.L_x_135:
[----:B------:R-:W-:Y:S05]  /*6780*/  BSYNC B1 ;  /* 0x0000000000017941 */ /* 0x000fea0003800000 */
.L_x_134:
        /* <DEDUP_REMOVED lines=11> */
.L_x_137:
[----:B------:R-:W-:Y:S05]  /*6840*/  BSYNC B1 ;  /* 0x0000000000017941 */ /* 0x000fea0003800000 */
.L_x_136:
        /* <DEDUP_REMOVED lines=11> */
.L_x_139:
[----:B------:R-:W-:Y:S05]  /*6900*/  BSYNC B1 ;  /* 0x0000000000017941 */ /* 0x000fea0003800000 */
.L_x_138:
        /* <DEDUP_REMOVED lines=11> */
.L_x_141:
[----:B------:R-:W-:Y:S05]  /*69c0*/  BSYNC B1 ;  /* 0x0000000000017941 */ /* 0x000fea0003800000 */
.L_x_140:
        /* <DEDUP_REMOVED lines=11> */
.L_x_143:
[----:B------:R-:W-:Y:S05]  /*6a80*/  BSYNC B1 ;  /* 0x0000000000017941 */ /* 0x000fea0003800000 */
.L_x_142:
        /* <DEDUP_REMOVED lines=11> */
.L_x_145:
[----:B------:R-:W-:Y:S05]  /*6b40*/  BSYNC B1 ;  /* 0x0000000000017941 */ /* 0x000fea0003800000 */
.L_x_144:
        /* <DEDUP_REMOVED lines=11> */
.L_x_147:
[----:B------:R-:W-:Y:S05]  /*6c00*/  BSYNC B1 ;  /* 0x0000000000017941 */ /* 0x000fea0003800000 */
.L_x_146:
        /* <DEDUP_REMOVED lines=11> */
.L_x_149:
[----:B------:R-:W-:Y:S05]  /*6cc0*/  BSYNC B1 ;  /* 0x0000000000017941 */ /* 0x000fea0003800000 */
.L_x_148:
        /* <DEDUP_REMOVED lines=9> */
.L_x_151:
[----:B------:R-:W-:Y:S05]  /*6d60*/  BSYNC B1 ;  /* 0x0000000000017941 */ /* 0x000fea0003800000 */
.L_x_150:
        /* <DEDUP_REMOVED lines=9> */
.L_x_153:
[----:B------:R-:W-:Y:S05]  /*6e00*/  BSYNC B1 ;  /* 0x0000000000017941 */ /* 0x000fea0003800000 */
.L_x_152:
        /* <DEDUP_REMOVED lines=11> */
.L_x_155:
[----:B------:R-:W-:Y:S05]  /*6ec0*/  BSYNC B1 ;  /* 0x0000000000017941 */ /* 0x000fea0003800000 */
.L_x_154:
        /* <DEDUP_REMOVED lines=11> */
.L_x_157:
[----:B------:R-:W-:Y:S05]  /*6f80*/  BSYNC B1 ;  /* 0x0000000000017941 */ /* 0x000fea0003800000 */
.L_x_156:
        /* <DEDUP_REMOVED lines=9> */
.L_x_159:
[----:B------:R-:W-:Y:S05]  /*7020*/  BSYNC B1 ;  /* 0x0000000000017941 */ /* 0x000fea0003800000 */
.L_x_158:
        /* <DEDUP_REMOVED lines=9> */
.L_x_161:
[----:B------:R-:W-:Y:S05]  /*70c0*/  BSYNC B1 ;  /* 0x0000000000017941 */ /* 0x000fea0003800000 */
.L_x_160:
        /* <DEDUP_REMOVED lines=11> */
.L_x_163:
[----:B------:R-:W-:Y:S05]  /*7180*/  BSYNC B1 ;  /* 0x0000000000017941 */ /* 0x000fea0003800000 */
.L_x_162:
        /* <DEDUP_REMOVED lines=11> */
.L_x_165:
[----:B------:R-:W-:Y:S05]  /*7240*/  BSYNC B1 ;  /* 0x0000000000017941 */ /* 0x000fea0003800000 */
.L_x_164:
        /* <DEDUP_REMOVED lines=9> */
.L_x_167:
[----:B------:R-:W-:Y:S05]  /*72e0*/  BSYNC B1 ;  /* 0x0000000000017941 */ /* 0x000fea0003800000 */
.L_x_166:
        /* <DEDUP_REMOVED lines=9> */
.L_x_169:
[----:B------:R-:W-:Y:S05]  /*7380*/  BSYNC B1 ;  /* 0x0000000000017941 */ /* 0x000fea0003800000 */
.L_x_168:
        /* <DEDUP_REMOVED lines=9> */
.L_x_171:
[----:B------:R-:W-:Y:S05]  /*7420*/  BSYNC B1 ;  /* 0x0000000000017941 */ /* 0x000fea0003800000 */
.L_x_170:
        /* <DEDUP_REMOVED lines=9> */
.L_x_173:
[----:B------:R-:W-:Y:S05]  /*74c0*/  BSYNC B1 ;  /* 0x0000000000017941 */ /* 0x000fea0003800000 */
.L_x_172:
        /* <DEDUP_REMOVED lines=9> */
.L_x_175:
[----:B------:R-:W-:Y:S05]  /*7560*/  BSYNC B1 ;  /* 0x0000000000017941 */ /* 0x000fea0003800000 */
.L_x_174:
        /* <DEDUP_REMOVED lines=9> */
.L_x_177:
[----:B------:R-:W-:Y:S05]  /*7600*/  BSYNC B1 ;  /* 0x0000000000017941 */ /* 0x000fea0003800000 */
.L_x_176:
        /* <DEDUP_REMOVED lines=9> */
.L_x_179:
[----:B------:R-:W-:Y:S05]  /*76a0*/  BSYNC B1 ;  /* 0x0000000000017941 */ /* 0x000fea0003800000 */
.L_x_178:
        /* <DEDUP_REMOVED lines=9> */
.L_x_181:
[----:B------:R-:W-:Y:S05]  /*7740*/  BSYNC B1 ;  /* 0x0000000000017941 */ /* 0x000fea0003800000 */
.L_x_180:
        /* <DEDUP_REMOVED lines=11> */
.L_x_183:
[----:B------:R-:W-:Y:S05]  /*7800*/  BSYNC B1 ;  /* 0x0000000000017941 */ /* 0x000fea0003800000 */
.L_x_182:
        /* <DEDUP_REMOVED lines=11> */
.L_x_185:
[----:B------:R-:W-:Y:S05]  /*78c0*/  BSYNC B1 ;  /* 0x0000000000017941 */ /* 0x000fea0003800000 */
.L_x_184:
        /* <DEDUP_REMOVED lines=11> */
.L_x_187:
[----:B------:R-:W-:Y:S05]  /*7980*/  BSYNC B1 ;  /* 0x0000000000017941 */ /* 0x000fea0003800000 */
.L_x_186:
        /* <DEDUP_REMOVED lines=11> */
.L_x_189:
[----:B------:R-:W-:Y:S05]  /*7a40*/  BSYNC B1 ;  /* 0x0000000000017941 */ /* 0x000fea0003800000 */
.L_x_188:
        /* <DEDUP_REMOVED lines=11> */
.L_x_191:
[----:B------:R-:W-:Y:S05]  /*7b00*/  BSYNC B1 ;  /* 0x0000000000017941 */ /* 0x000fea0003800000 */
.L_x_190:
        /* <DEDUP_REMOVED lines=11> */
.L_x_193:
[----:B------:R-:W-:Y:S05]  /*7bc0*/  BSYNC B1 ;  /* 0x0000000000017941 */ /* 0x000fea0003800000 */
.L_x_192:
        /* <DEDUP_REMOVED lines=11> */
.L_x_195:
[----:B------:R-:W-:Y:S05]  /*7c80*/  BSYNC B1 ;  /* 0x0000000000017941 */ /* 0x000fea0003800000 */
.L_x_194:
        /* <DEDUP_REMOVED lines=11> */
.L_x_197:
[----:B------:R-:W-:Y:S05]  /*7d40*/  BSYNC B1 ;  /* 0x0000000000017941 */ /* 0x000fea0003800000 */
.L_x_196:
        /* <DEDUP_REMOVED lines=9> */
.L_x_199:
[----:B------:R-:W-:Y:S05]  /*7de0*/  BSYNC B1 ;  /* 0x0000000000017941 */ /* 0x000fea0003800000 */
.L_x_198:
        /* <DEDUP_REMOVED lines=9> */
.L_x_201:
[----:B------:R-:W-:Y:S05]  /*7e80*/  BSYNC B1 ;  /* 0x0000000000017941 */ /* 0x000fea0003800000 */
.L_x_200:
        /* <DEDUP_REMOVED lines=11> */
.L_x_203:
[----:B------:R-:W-:Y:S05]  /*7f40*/  BSYNC B1 ;  /* 0x0000000000017941 */ /* 0x000fea0003800000 */
.L_x_202:
        /* <DEDUP_REMOVED lines=11> */
.L_x_205:
[----:B------:R-:W-:Y:S05]  /*8000*/  BSYNC B1 ;  /* 0x0000000000017941 */ /* 0x000fea0003800000 */
.L_x_204:
        /* <DEDUP_REMOVED lines=9> */
.L_x_207:
[----:B------:R-:W-:Y:S05]  /*80a0*/  BSYNC B1 ;  /* 0x0000000000017941 */ /* 0x000fea0003800000 */
.L_x_206:
        /* <DEDUP_REMOVED lines=9> */
.L_x_209:
[----:B------:R-:W-:Y:S05]  /*8140*/  BSYNC B1 ;  /* 0x0000000000017941 */ /* 0x000fea0003800000 */
.L_x_208:
        /* <DEDUP_REMOVED lines=11> */
.L_x_211:
[----:B------:R-:W-:Y:S05]  /*8200*/  BSYNC B1 ;  /* 0x0000000000017941 */ /* 0x000fea0003800000 */
.L_x_210:
        /* <DEDUP_REMOVED lines=11> */
.L_x_213:
[----:B------:R-:W-:Y:S05]  /*82c0*/  BSYNC B1 ;  /* 0x0000000000017941 */ /* 0x000fea0003800000 */
.L_x_212:
        /* <DEDUP_REMOVED lines=9> */
.L_x_215:
[----:B------:R-:W-:Y:S05]  /*8360*/  BSYNC B1 ;  /* 0x0000000000017941 */ /* 0x000fea0003800000 */
.L_x_214:
        /* <DEDUP_REMOVED lines=9> */
.L_x_217:
[----:B------:R-:W-:Y:S05]  /*8400*/  BSYNC B1 ;  /* 0x0000000000017941 */ /* 0x000fea0003800000 */
.L_x_216:
        /* <DEDUP_REMOVED lines=9> */
.L_x_219:
[----:B------:R-:W-:Y:S05]  /*84a0*/  BSYNC B1 ;  /* 0x0000000000017941 */ /* 0x000fea0003800000 */
.L_x_218:
        /* <DEDUP_REMOVED lines=9> */
.L_x_221:
[----:B------:R-:W-:Y:S05]  /*8540*/  BSYNC B1 ;  /* 0x0000000000017941 */ /* 0x000fea0003800000 */
.L_x_220:
        /* <DEDUP_REMOVED lines=9> */
.L_x_223:
[----:B------:R-:W-:Y:S05]  /*85e0*/  BSYNC B1 ;  /* 0x0000000000017941 */ /* 0x000fea0003800000 */
.L_x_222:
        /* <DEDUP_REMOVED lines=9> */
.L_x_225:
[----:B------:R-:W-:Y:S05]  /*8680*/  BSYNC B1 ;  /* 0x0000000000017941 */ /* 0x000fea0003800000 */
.L_x_224:
        /* <DEDUP_REMOVED lines=9> */
.L_x_227:
[----:B------:R-:W-:Y:S05]  /*8720*/  BSYNC B1 ;  /* 0x0000000000017941 */ /* 0x000fea0003800000 */
.L_x_226:
        /* <DEDUP_REMOVED lines=9> */
.L_x_229:
[----:B------:R-:W-:Y:S05]  /*87c0*/  BSYNC B1 ;  /* 0x0000000000017941 */ /* 0x000fea0003800000 */
.L_x_228:
        /* <DEDUP_REMOVED lines=11> */
.L_x_231:
[----:B------:R-:W-:Y:S05]  /*8880*/  BSYNC B1 ;  /* 0x0000000000017941 */ /* 0x000fea0003800000 */
.L_x_230:
        /* <DEDUP_REMOVED lines=11> */
.L_x_233:
[----:B------:R-:W-:Y:S05]  /*8940*/  BSYNC B1 ;  /* 0x0000000000017941 */ /* 0x000fea0003800000 */
.L_x_232:
        /* <DEDUP_REMOVED lines=11> */
.L_x_235:
[----:B------:R-:W-:Y:S05]  /*8a00*/  BSYNC B1 ;  /* 0x0000000000017941 */ /* 0x000fea0003800000 */
.L_x_234:
        /* <DEDUP_REMOVED lines=11> */
.L_x_237:
[----:B------:R-:W-:Y:S05]  /*8ac0*/  BSYNC B1 ;  /* 0x0000000000017941 */ /* 0x000fea0003800000 */
.L_x_236:
        /* <DEDUP_REMOVED lines=11> */
.L_x_239:
[----:B------:R-:W-:Y:S05]  /*8b80*/  BSYNC B1 ;  /* 0x0000000000017941 */ /* 0x000fea0003800000 */
.L_x_238:
        /* <DEDUP_REMOVED lines=11> */
.L_x_241:
[----:B------:R-:W-:Y:S05]  /*8c40*/  BSYNC B1 ;  /* 0x0000000000017941 */ /* 0x000fea0003800000 */
.L_x_240:
        /* <DEDUP_REMOVED lines=11> */
.L_x_243:
[----:B------:R-:W-:Y:S05]  /*8d00*/  BSYNC B1 ;  /* 0x0000000000017941 */ /* 0x000fea0003800000 */
.L_x_242:
        /* <DEDUP_REMOVED lines=11> */
.L_x_245:
[----:B------:R-:W-:Y:S05]  /*8dc0*/  BSYNC B1 ;  /* 0x0000000000017941 */ /* 0x000fea0003800000 */
.L_x_244:
        /* <DEDUP_REMOVED lines=9> */
.L_x_247:
[----:B------:R-:W-:Y:S05]  /*8e60*/  BSYNC B1 ;  /* 0x0000000000017941 */ /* 0x000fea0003800000 */
.L_x_246:
        /* <DEDUP_REMOVED lines=9> */
.L_x_249:
[----:B------:R-:W-:Y:S05]  /*8f00*/  BSYNC B1 ;  /* 0x0000000000017941 */ /* 0x000fea0003800000 */
.L_x_248:
        /* <DEDUP_REMOVED lines=11> */
.L_x_251:
[----:B------:R-:W-:Y:S05]  /*8fc0*/  BSYNC B1 ;  /* 0x0000000000017941 */ /* 0x000fea0003800000 */
.L_x_250:
        /* <DEDUP_REMOVED lines=11> */
.L_x_253:
[----:B------:R-:W-:Y:S05]  /*9080*/  BSYNC B1 ;  /* 0x0000000000017941 */ /* 0x000fea0003800000 */
.L_x_252:
        /* <DEDUP_REMOVED lines=9> */
.L_x_255:
[----:B------:R-:W-:Y:S05]  /*9120*/  BSYNC B1 ;  /* 0x0000000000017941 */ /* 0x000fea0003800000 */
.L_x_254:
        /* <DEDUP_REMOVED lines=9> */
.L_x_257:
[----:B------:R-:W-:Y:S05]  /*91c0*/  BSYNC B1 ;  /* 0x0000000000017941 */ /* 0x000fea0003800000 */
.L_x_256:
        /* <DEDUP_REMOVED lines=11> */
.L_x_259:
[----:B------:R-:W-:Y:S05]  /*9280*/  BSYNC B1 ;  /* 0x0000000000017941 */ /* 0x000fea0003800000 */
.L_x_258:
        /* <DEDUP_REMOVED lines=11> */
.L_x_261:
[----:B------:R-:W-:Y:S05]  /*9340*/  BSYNC B1 ;  /* 0x0000000000017941 */ /* 0x000fea0003800000 */
.L_x_260:
        /* <DEDUP_REMOVED lines=9> */
.L_x_263:
[----:B------:R-:W-:Y:S05]  /*93e0*/  BSYNC B1 ;  /* 0x0000000000017941 */ /* 0x000fea0003800000 */
.L_x_262:
        /* <DEDUP_REMOVED lines=9> */
.L_x_265:
[----:B------:R-:W-:Y:S05]  /*9480*/  BSYNC B1 ;  /* 0x0000000000017941 */ /* 0x000fea0003800000 */
.L_x_264:
        /* <DEDUP_REMOVED lines=9> */
.L_x_267:
[----:B------:R-:W-:Y:S05]  /*9520*/  BSYNC B1 ;  /* 0x0000000000017941 */ /* 0x000fea0003800000 */
.L_x_266:
        /* <DEDUP_REMOVED lines=9> */
.L_x_269:
[----:B------:R-:W-:Y:S05]  /*95c0*/  BSYNC B1 ;  /* 0x0000000000017941 */ /* 0x000fea0003800000 */
.L_x_268:
        /* <DEDUP_REMOVED lines=9> */
.L_x_271:
[----:B------:R-:W-:Y:S05]  /*9660*/  BSYNC B1 ;  /* 0x0000000000017941 */ /* 0x000fea0003800000 */
.L_x_270:
        /* <DEDUP_REMOVED lines=9> */
.L_x_273:
[----:B------:R-:W-:Y:S05]  /*9700*/  BSYNC B1 ;  /* 0x0000000000017941 */ /* 0x000fea0003800000 */
.L_x_272:
        /* <DEDUP_REMOVED lines=9> */
.L_x_275:
[----:B------:R-:W-:Y:S05]  /*97a0*/  BSYNC B1 ;  /* 0x0000000000017941 */ /* 0x000fea0003800000 */
.L_x_274:
        /* <DEDUP_REMOVED lines=9> */
.L_x_277:
[----:B------:R-:W-:Y:S05]  /*9840*/  BSYNC B1 ;  /* 0x0000000000017941 */ /* 0x000fea0003800000 */
.L_x_276:
        /* <DEDUP_REMOVED lines=11> */
.L_x_279:
[----:B------:R-:W-:Y:S05]  /*9900*/  BSYNC B1 ;  /* 0x0000000000017941 */ /* 0x000fea0003800000 */
.L_x_278:
        /* <DEDUP_REMOVED lines=11> */
.L_x_281:
[----:B------:R-:W-:Y:S05]  /*99c0*/  BSYNC B1 ;  /* 0x0000000000017941 */ /* 0x000fea0003800000 */
.L_x_280:
        /* <DEDUP_REMOVED lines=11> */
.L_x_283:
[----:B------:R-:W-:Y:S05]  /*9a80*/  BSYNC B1 ;  /* 0x0000000000017941 */ /* 0x000fea0003800000 */
.L_x_282:
        /* <DEDUP_REMOVED lines=11> */
.L_x_285:
[----:B------:R-:W-:Y:S05]  /*9b40*/  BSYNC B1 ;  /* 0x0000000000017941 */ /* 0x000fea0003800000 */
.L_x_284:
        /* <DEDUP_REMOVED lines=11> */
.L_x_287:
[----:B------:R-:W-:Y:S05]  /*9c00*/  BSYNC B1 ;  /* 0x0000000000017941 */ /* 0x000fea0003800000 */
.L_x_286:
        /* <DEDUP_REMOVED lines=11> */
.L_x_289:
[----:B------:R-:W-:Y:S05]  /*9cc0*/  BSYNC B1 ;  /* 0x0000000000017941 */ /* 0x000fea0003800000 */
.L_x_288:
        /* <DEDUP_REMOVED lines=11> */
.L_x_291:
[----:B------:R-:W-:Y:S05]  /*9d80*/  BSYNC B1 ;  /* 0x0000000000017941 */ /* 0x000fea0003800000 */
.L_x_290:
        /* <DEDUP_REMOVED lines=11> */
.L_x_293:
[----:B------:R-:W-:Y:S05]  /*9e40*/  BSYNC B1 ;  /* 0x0000000000017941 */ /* 0x000fea0003800000 */
.L_x_292:
        /* <DEDUP_REMOVED lines=9> */
.L_x_295:
[----:B------:R-:W-:Y:S05]  /*9ee0*/  BSYNC B1 ;  /* 0x0000000000017941 */ /* 0x000fea0003800000 */
.L_x_294:
        /* <DEDUP_REMOVED lines=9> */
.L_x_297:
[----:B------:R-:W-:Y:S05]  /*9f80*/  BSYNC B1 ;  /* 0x0000000000017941 */ /* 0x000fea0003800000 */
.L_x_296:
        /* <DEDUP_REMOVED lines=11> */
.L_x_299:
[----:B------:R-:W-:Y:S05]  /*a040*/  BSYNC B1 ;  /* 0x0000000000017941 */ /* 0x000fea0003800000 */
.L_x_298:
        /* <DEDUP_REMOVED lines=11> */
.L_x_301:
[----:B------:R-:W-:Y:S05]  /*a100*/  BSYNC B1 ;  /* 0x0000000000017941 */ /* 0x000fea0003800000 */
.L_x_300:
        /* <DEDUP_REMOVED lines=9> */
.L_x_303:
[----:B------:R-:W-:Y:S05]  /*a1a0*/  BSYNC B1 ;  /* 0x0000000000017941 */ /* 0x000fea0003800000 */
.L_x_302:
        /* <DEDUP_REMOVED lines=9> */
.L_x_305:
[----:B------:R-:W-:Y:S05]  /*a240*/  BSYNC B1 ;  /* 0x0000000000017941 */ /* 0x000fea0003800000 */
.L_x_304:
        /* <DEDUP_REMOVED lines=11> */
.L_x_307:
[----:B------:R-:W-:Y:S05]  /*a300*/  BSYNC B1 ;  /* 0x0000000000017941 */ /* 0x000fea0003800000 */
.L_x_306:
        /* <DEDUP_REMOVED lines=11> */
.L_x_309:
[----:B------:R-:W-:Y:S05]  /*a3c0*/  BSYNC B1 ;  /* 0x0000000000017941 */ /* 0x000fea0003800000 */
.L_x_308:
        /* <DEDUP_REMOVED lines=9> */
.L_x_311:
[----:B------:R-:W-:Y:S05]  /*a460*/  BSYNC B1 ;  /* 0x0000000000017941 */ /* 0x000fea0003800000 */
.L_x_310:
        /* <DEDUP_REMOVED lines=9> */
.L_x_313:
[----:B------:R-:W-:Y:S05]  /*a500*/  BSYNC B1 ;  /* 0x0000000000017941 */ /* 0x000fea0003800000 */
.L_x_312:
        /* <DEDUP_REMOVED lines=9> */
.L_x_315:
[----:B------:R-:W-:Y:S05]  /*a5a0*/  BSYNC B1 ;  /* 0x0000000000017941 */ /* 0x000fea0003800000 */
.L_x_314:
        /* <DEDUP_REMOVED lines=9> */
.L_x_317:
[----:B------:R-:W-:Y:S05]  /*a640*/  BSYNC B1 ;  /* 0x0000000000017941 */ /* 0x000fea0003800000 */
.L_x_316:
        /* <DEDUP_REMOVED lines=9> */
.L_x_319:
[----:B------:R-:W-:Y:S05]  /*a6e0*/  BSYNC B1 ;  /* 0x0000000000017941 */ /* 0x000fea0003800000 */
.L_x_318:
        /* <DEDUP_REMOVED lines=9> */
.L_x_321:
[----:B------:R-:W-:Y:S05]  /*a780*/  BSYNC B1 ;  /* 0x0000000000017941 */ /* 0x000fea0003800000 */
.L_x_320:
        /* <DEDUP_REMOVED lines=9> */
.L_x_323:
[----:B------:R-:W-:Y:S05]  /*a820*/  BSYNC B1 ;  /* 0x0000000000017941 */ /* 0x000fea0003800000 */
.L_x_322:
        /* <DEDUP_REMOVED lines=9> */
.L_x_325:
[----:B------:R-:W-:Y:S05]  /*a8c0*/  BSYNC B1 ;  /* 0x0000000000017941 */ /* 0x000fea0003800000 */
.L_x_324:
[----:B0----5:R-:W-:Y:S01]  /*a8d0*/  HADD2.F32 R0, -RZ, R203.H0_H0 ;  /* 0x200000cbff007230 */ /* 0x021fe20000004100 */
[----:B------:R-:W-:Y:S01]  /*a8e0*/  ISETP.GT.AND P3, PT, R4, 0x61, P2 ;  /* 0x000000610400780c */ /* 0x000fe20001764270 */
[----:B------:R-:W-:Y:S01]  /*a8f0*/  @P4 IMAD.MOV.U32 R6, RZ, RZ, R214 ;  /* 0x000000ffff064224 */ /* 0x000fe200078e00d6 */
[----:B------:R-:W-:Y:S01]  /*a900*/  BSSY B1, `(.L_x_326) ;  /* 0x0000008000017945 */ /* 0x000fe20003800000 */
[----:B------:R-:W-:Y:S02]  /*a910*/  @P4 IMAD.MOV.U32 R7, RZ, RZ, R177 ;  /* 0x000000ffff074224 */ /* 0x000fe400078e00b1 */
[----:B------:R-:W-:-:S04]  /*a920*/  FMUL R5, R0, R23 ;  /* 0x0000001700057220 */ /* 0x000fc80000400000 */
[----:B------:R-:W-:-:S05]  /*a930*/  FFMA R5, R32, R192, R5 ;  /* 0x000000c020057223 */ /* 0x000fca0000000005 */
[----:B------:R-:W-:-:S05]  /*a940*/  F2FP.F16.F32.PACK_AB R5, RZ, R5 ;  /* 0x00000005ff05723e */ /* 0x000fca00000000ff */
[----:B------:R0:W-:Y:S01]  /*a950*/  @P4 STG.E.U16 desc[UR40][R6.64+0xc0], R5 ;  /* 0x0000c00506004986 */ /* 0x0001e2000c101528 */
[----:B------:R-:W-:Y:S05]  /*a960*/  @!P3 BRA `(.L_x_327) ;  /* 0x000000000004b947 */ /* 0x000fea0003800000 */
[----:B------:R0:W5:Y:S02]  /*a970*/  LDG.E.LTC128B.U16 R203, desc[UR40][R208.64+0xc2] ;  /* 0x0000c228d0cb7981 */ /* 0x000164000c1e1520 */
.L_x_327:
[----:B------:R-:W-:Y:S05]  /*a980*/  BSYNC B1 ;  /* 0x0000000000017941 */ /* 0x000fea0003800000 */
.L_x_326:
[----:B-----5:R-:W-:Y:S01]  /*a990*/  HADD2.F32 R0, -RZ, R203.H0_H0 ;  /* 0x200000cbff007230 */ /* 0x020fe20000004100 */
[----:B------:R-:W-:Y:S01]  /*a9a0*/  ISETP.GT.AND P4, PT, R4, 0x60, P6 ;  /* 0x000000600400780c */ /* 0x000fe20003784270 */
[----:B0-----:R-:W-:Y:S01]  /*a9b0*/  @P3 IMAD.MOV.U32 R6, RZ, RZ, R214 ;  /* 0x000000ffff063224 */ /* 0x001fe200078e00d6 */
        /* <DEDUP_REMOVED lines=8> */
.L_x_329:
[----:B------:R-:W-:Y:S05]  /*aa40*/  BSYNC B1 ;  /* 0x0000000000017941 */ /* 0x000fea0003800000 */
.L_x_328:
[----:B0----5:R-:W-:Y:S01]  /*aa50*/  HADD2.F32 R0, -RZ, R203.H0_H0 ;  /* 0x200000cbff007230 */ /* 0x021fe20000004100 */
[----:B------:R-:W-:Y:S01]  /*aa60*/  @P4 MOV R6, R178 ;  /* 0x000000b200064202 */ /* 0x000fe20000000f00 */
[----:B------:R-:W-:Y:S01]  /*aa70*/  @P4 IMAD.MOV.U32 R7, RZ, RZ, R179 ;  /* 0x000000ffff074224 */ /* 0x000fe200078e00b3 */
[----:B------:R-:W-:Y:S01]  /*aa80*/  ISETP.GT.AND P3, PT, R4, 0x61, P6 ;  /* 0x000000610400780c */ /* 0x000fe20003764270 */
[----:B------:R-:W-:Y:S01]  /*aa90*/  BSSY B1, `(.L_x_330) ;  /* 0x0000007000017945 */ /* 0x000fe20003800000 */
[----:B------:R-:W-:-:S04]  /*aaa0*/  FMUL R5, R0, R23 ;  /* 0x0000001700057220 */ /* 0x000fc80000400000 */
[----:B------:R-:W-:-:S05]  /*aab0*/  FFMA R5, R34, R192, R5 ;  /* 0x000000c022057223 */ /* 0x000fca0000000005 */
[----:B------:R-:W-:-:S05]  /*aac0*/  F2FP.F16.F32.PACK_AB R5, RZ, R5 ;  /* 0x00000005ff05723e */ /* 0x000fca00000000ff */
[----:B------:R0:W-:Y:S01]  /*aad0*/  @P4 STG.E.U16 desc[UR40][R6.64+0xc0], R5 ;  /* 0x0000c00506004986 */ /* 0x0001e2000c101528 */
[----:B------:R-:W-:Y:S05]  /*aae0*/  @!P3 BRA `(.L_x_331) ;  /* 0x000000000004b947 */ /* 0x000fea0003800000 */
[----:B------:R0:W5:Y:S02]  /*aaf0*/  LDG.E.LTC128B.U16 R203, desc[UR40][R190.64+0xc2] ;  /* 0x0000c228becb7981 */ /* 0x000164000c1e1520 */
.L_x_331:
[----:B------:R-:W-:Y:S05]  /*ab00*/  BSYNC B1 ;  /* 0x0000000000017941 */ /* 0x000fea0003800000 */
.L_x_330:
        /* <DEDUP_REMOVED lines=11> */
.L_x_333:
[----:B------:R-:W-:Y:S05]  /*abc0*/  BSYNC B1 ;  /* 0x0000000000017941 */ /* 0x000fea0003800000 */
.L_x_332:
        /* <DEDUP_REMOVED lines=11> */
.L_x_335:
[----:B------:R-:W-:Y:S05]  /*ac80*/  BSYNC B1 ;  /* 0x0000000000017941 */ /* 0x000fea0003800000 */
.L_x_334:
[----:B-----5:R-:W-:Y:S01]  /*ac90*/  HADD2.F32 R0, -RZ, R203.H0_H0 ;  /* 0x200000cbff007230 */ /* 0x020fe20000004100 */
[----:B------:R-:W-:Y:S01]  /*aca0*/  ISETP.GT.AND P3, PT, R4, 0x68, P6 ;  /* 0x000000680400780c */ /* 0x000fe20003764270 */
[----:B------:R-:W-:Y:S01]  /*acb0*/  @P2 IMAD.MOV.U32 R176, RZ, RZ, R214 ;  /* 0x000000ffffb02224 */ /* 0x000fe200078e00d6 */
[----:B------:R-:W-:Y:S02]  /*acc0*/  BSSY B1, `(.L_x_336) ;  /* 0x0000007000017945 */ /* 0x000fe40003800000 */
[----:B------:R-:W-:-:S04]  /*acd0*/  FMUL R0, R0, R23 ;  /* 0x0000001700007220 */ /* 0x000fc80000400000 */
[----:B------:R-:W-:-:S05]  /*ace0*/  FFMA R0, R37, R192, R0 ;  /* 0x000000c025007223 */ /* 0x000fca0000000000 */
[----:B------:R-:W-:-:S05]  /*acf0*/  F2FP.F16.F32.PACK_AB R0, RZ, R0 ;  /* 0x00000000ff00723e */ /* 0x000fca00000000ff */
[----:B------:R0:W-:Y:S01]  /*ad00*/  @P2 STG.E.U16 desc[UR40][R176.64+0xd2], R0 ;  /* 0x0000d200b0002986 */ /* 0x0001e2000c101528 */
[----:B------:R-:W-:Y:S05]  /*ad10*/  @!P3 BRA `(.L_x_337) ;  /* 0x000000000004b947 */ /* 0x000fea0003800000 */
[----:B------:R0:W5:Y:S02]  /*ad20*/  LDG.E.LTC128B.U16 R203, desc[UR40][R190.64+0xd0] ;  /* 0x0000d028becb7981 */ /* 0x000164000c1e1520 */
.L_x_337:
[----:B------:R-:W-:Y:S05]  /*ad30*/  BSYNC B1 ;  /* 0x0000000000017941 */ /* 0x000fea0003800000 */
.L_x_336:
        /* <DEDUP_REMOVED lines=11> */
.L_x_339:
[----:B------:R-:W-:Y:S05]  /*adf0*/  BSYNC B1 ;  /* 0x0000000000017941 */ /* 0x000fea0003800000 */
.L_x_338:
        /* <DEDUP_REMOVED lines=9> */
.L_x_341:
[----:B------:R-:W-:Y:S05]  /*ae90*/  BSYNC B1 ;  /* 0x0000000000017941 */ /* 0x000fea0003800000 */
.L_x_340:
[----:B0----5:R-:W-:Y:S01]  /*aea0*/  HADD2.F32 R0, -RZ, R203.H0_H0 ;  /* 0x200000cbff007230 */ /* 0x021fe20000004100 */
        /* <DEDUP_REMOVED lines=8> */
.L_x_343:
[----:B------:R-:W-:Y:S05]  /*af30*/  BSYNC B1 ;  /* 0x0000000000017941 */ /* 0x000fea0003800000 */
.L_x_342:
        /* <DEDUP_REMOVED lines=9> */
.L_x_345:
[----:B------:R-:W-:Y:S05]  /*afd0*/  BSYNC B1 ;  /* 0x0000000000017941 */ /* 0x000fea0003800000 */
.L_x_344:
        /* <DEDUP_REMOVED lines=11> */
.L_x_347:
[----:B------:R-:W-:Y:S05]  /*b090*/  BSYNC B1 ;  /* 0x0000000000017941 */ /* 0x000fea0003800000 */
.L_x_346:
        /* <DEDUP_REMOVED lines=11> */
.L_x_349:
[----:B------:R-:W-:Y:S05]  /*b150*/  BSYNC B1 ;  /* 0x0000000000017941 */ /* 0x000fea0003800000 */
.L_x_348:
        /* <DEDUP_REMOVED lines=9> */
.L_x_351:
[----:B------:R-:W-:Y:S05]  /*b1f0*/  BSYNC B1 ;  /* 0x0000000000017941 */ /* 0x000fea0003800000 */
.L_x_350:
        /* <DEDUP_REMOVED lines=9> */
.L_x_353:
[----:B------:R-:W-:Y:S05]  /*b290*/  BSYNC B1 ;  /* 0x0000000000017941 */ /* 0x000fea0003800000 */
.L_x_352:
[----:B0----5:R-:W-:Y:S01]  /*b2a0*/  HADD2.F32 R0, -RZ, R203.H0_H0 ;  /* 0x200000cbff007230 */ /* 0x021fe20000004100 */
[----:B------:R-:W-:Y:S01]  /*b2b0*/  ISETP.GT.AND P0, PT, R4, 0x69, P0 ;  /* 0x000000690400780c */ /* 0x000fe20000704270 */
[----:B------:R-:W-:Y:S01]  /*b2c0*/  @P2 IMAD.MOV.U32 R2, RZ, RZ, R196 ;  /* 0x000000ffff022224 */ /* 0x000fe200078e00c4 */
[----:B------:R-:W-:Y:S02]  /*b2d0*/  BSSY B1, `(.L_x_354) ;  /* 0x0000009000017945 */ /* 0x000fe40003800000 */
[----:B------:R-:W-:-:S04]  /*b2e0*/  FMUL R3, R0, R23 ;  /* 0x0000001700037220 */ /* 0x000fc80000400000 */
[----:B------:R-:W-:-:S05]  /*b2f0*/  FFMA R3, R30, R192, R3 ;  /* 0x000000c01e037223 */ /* 0x000fca0000000003 */
[----:B------:R-:W-:-:S04]  /*b300*/  F2FP.F16.F32.PACK_AB R3, RZ, R3 ;  /* 0x00000003ff03723e */ /* 0x000fc800000000ff */
[----:B------:R-:W-:Y:S01]  /*b310*/  PRMT R0, R3, 0x7610, R0 ;  /* 0x0000761003007816 */ /* 0x000fe20000000000 */
[----:B------:R-:W-:-:S05]  /*b320*/  @P2 IMAD.MOV.U32 R3, RZ, RZ, R197 ;  /* 0x000000ffff032224 */ /* 0x000fca00078e00c5 */
[----:B------:R0:W-:Y:S01]  /*b330*/  @P2 STG.E.U16 desc[UR40][R2.64+0xd0], R0 ;  /* 0x0000d00002002986 */ /* 0x0001e2000c101528 */
[----:B------:R-:W-:Y:S05]  /*b340*/  @!P0 BRA `(.L_x_355) ;  /* 0x0000000000048947 */ /* 0x000fea0003800000 */
[----:B------:R0:W5:Y:S02]  /*b350*/  LDG.E.LTC128B.U16 R203, desc[UR40][R198.64+0xd2] ;  /* 0x0000d228c6cb7981 */ /* 0x000164000c1e1520 */
.L_x_355:
[----:B------:R-:W-:Y:S05]  /*b360*/  BSYNC B1 ;  /* 0x0000000000017941 */ /* 0x000fea0003800000 */
.L_x_354:
[----:B------:R-:W-:Y:S05]  /*b370*/  @!P0 BRA `(.L_x_356) ;  /* 0x0000003000148947 */ /* 0x000fea0003800000 */
[----:B0----5:R-:W-:-:S05]  /*b380*/  HADD2.F32 R0, -RZ, R203.H0_H0 ;  /* 0x200000cbff007230 */ /* 0x021fca0000004100 */
[----:B------:R-:W-:-:S04]  /*b390*/  FMUL R0, R0, R23 ;  /* 0x0000001700007220 */ /* 0x000fc80000400000 */
[----:B------:R-:W-:-:S05]  /*b3a0*/  FFMA R0, R31, R192, R0 ;  /* 0x000000c01f007223 */ /* 0x000fca0000000000 */
[----:B------:R-:W-:-:S05]  /*b3b0*/  F2FP.F16.F32.PACK_AB R0, RZ, R0 ;  /* 0x00000000ff00723e */ /* 0x000fca00000000ff */
[----:B------:R0:W-:Y:S01]  /*b3c0*/  STG.E.U16 desc[UR40][R196.64+0xd2], R0 ;  /* 0x0000d200c4007986 */ /* 0x0001e2000c101528 */
[----:B------:R-:W-:Y:S05]  /*b3d0*/  BRA `(.L_x_356) ;  /* 0x0000002c00fc7947 */ /* 0x000fea0003800000 */
.L_x_29:
[----:B------:R-:W-:Y:S01]  /*b3e0*/  ULDC.64 UR4, c[0x0][0x5c0] ;  /* 0x0001700000047ab9 */ /* 0x000fe20000000a00 */
[----:B------:R-:W-:Y:S01]  /*b3f0*/  ISETP.GT.AND P2, PT, R4, 0x1, P4 ;  /* 0x000000010400780c */ /* 0x000fe20002744270 */
[-C--:B------:R-:W-:Y:S01]  /*b400*/  FMUL R185, R185, R192.reuse ;  /* 0x000000c0b9b97220 */ /* 0x080fe20000400000 */
[----:B------:R-:W-:Y:S01]  /*b410*/  LEA R6, P1, R8, UR4, 0x1 ;  /* 0x0000000408067c11 */ /* 0x000fe2000f8208ff */
[-C--:B------:R-:W-:Y:S01]  /*b420*/  FMUL R184, R184, R192.reuse ;  /* 0x000000c0b8b87220 */ /* 0x080fe20000400000 */
[----:B------:R-:W-:Y:S01]  /*b430*/  ISETP.GT.AND P5, PT, R3, 0x8, PT ;  /* 0x000000080300780c */ /* 0x000fe20003fa4270 */
[-C--:B------:R-:W-:Y:S01]  /*b440*/  FMUL R186, R186, R192.reuse ;  /* 0x000000c0baba7220 */ /* 0x080fe20000400000 */
[----:B------:R-:W-:Y:S01]  /*b450*/  LEA.HI.X R7, R8, UR5, R19, 0x1, P1 ;  /* 0x0000000508077c11 */ /* 0x000fe200088f0c13 */
[-C--:B------:R-:W-:Y:S01]  /*b460*/  FMUL R187, R187, R192.reuse ;  /* 0x000000c0bbbb7220 */ /* 0x080fe20000400000 */
[----:B------:R-:W-:Y:S01]  /*b470*/  SHF.L.U32 R15, R204, 0x4, RZ ;  /* 0x00000004cc0f7819 */ /* 0x000fe200000006ff */
[-C--:B------:R-:W-:Y:S01]  /*b480*/  FMUL R188, R188, R192.reuse ;  /* 0x000000c0bcbc7220 */ /* 0x080fe20000400000 */
[----:B------:R-:W-:Y:S01]  /*b490*/  ISETP.GT.AND P1, PT, R4, RZ, P5 ;  /* 0x000000ff0400720c */ /* 0x000fe20002f24270 */
[-C--:B------:R-:W-:Y:S01]  /*b4a0*/  FMUL R189, R189, R192.reuse ;  /* 0x000000c0bdbd7220 */ /* 0x080fe20000400000 */
[----:B------:R-:W-:Y:S01]  /*b4b0*/  F2FP.F16.F32.PACK_AB R185, RZ, R185 ;  /* 0x000000b9ffb9723e */ /* 0x000fe200000000ff */
[-C--:B------:R-:W-:Y:S01]  /*b4c0*/  FMUL R191, R191, R192.reuse ;  /* 0x000000c0bfbf7220 */ /* 0x080fe20000400000 */
[----:B------:R-:W-:Y:S01]  /*b4d0*/  SHF.L.U64.HI R5, R204, 0x4, R205 ;  /* 0x00000004cc057819 */ /* 0x000fe200000102cd */
[----:B------:R-:W-:Y:S01]  /*b4e0*/  FMUL R190, R190, R192 ;  /* 0x000000c0bebe7220 */ /* 0x000fe20000400000 */
[----:B------:R-:W-:Y:S01]  /*b4f0*/  IADD3 R8, P3, R15, R6, RZ ;  /* 0x000000060f087210 */ /* 0x000fe20007f7e0ff */
[----:B------:R-:W-:Y:S01]  /*b500*/  @P2 STG.E.U16 desc[UR40][R6.64+0x2], R185 ;  /* 0x000002b906002986 */ /* 0x000fe2000c101528 */
[----:B------:R-:W-:Y:S01]  /*b510*/  F2FP.F16.F32.PACK_AB R184, RZ, R184 ;  /* 0x000000b8ffb8723e */ /* 0x000fe200000000ff */
[----:B------:R-:W-:Y:S01]  /*b520*/  FMUL R176, R176, R192 ;  /* 0x000000c0b0b07220 */ /* 0x000fe20000400000 */
[----:B------:R-:W-:Y:S01]  /*b530*/  F2FP.F16.F32.PACK_AB R186, RZ, R186 ;  /* 0x000000baffba723e */ /* 0x000fe200000000ff */
[----:B------:R-:W-:Y:S01]  /*b540*/  IMAD.X R9, R5, 0x1, R7, P3 ;  /* 0x0000000105097824 */ /* 0x000fe200018e0607 */
[C---:B------:R-:W-:Y:S01]  /*b550*/  ISETP.GT.AND P2, PT, R4.reuse, 0x1, P5 ;  /* 0x000000010400780c */ /* 0x040fe20002f44270 */
[----:B------:R-:W-:Y:S01]  /*b560*/  @P0 STG.E.U16 desc[UR40][R6.64], R184 ;  /* 0x000000b806000986 */ /* 0x000fe2000c101528 */
[C---:B------:R-:W-:Y:S01]  /*b570*/  ISETP.GT.AND P0, PT, R4.reuse, 0x8, P4 ;  /* 0x000000080400780c */ /* 0x040fe20002704270 */
[----:B------:R-:W-:Y:S01]  /*b580*/  IMAD R11, R205, 0xf0, RZ ;  /* 0x000000f0cd0b7824 */ /* 0x000fe200078e02ff */
[----:B------:R-:W-:Y:S01]  /*b590*/  F2FP.F16.F32.PACK_AB R187, RZ, R187 ;  /* 0x000000bbffbb723e */ /* 0x000fe200000000ff */
[----:B------:R-:W-:Y:S01]  /*b5a0*/  @P1 STG.E.U16 desc[UR40][R8.64], R186 ;  /* 0x000000ba08001986 */ /* 0x000fe2000c101528 */
[----:B------:R-:W-:Y:S01]  /*b5b0*/  ISETP.GT.AND P1, PT, R4, 0x9, P4 ;  /* 0x000000090400780c */ /* 0x000fe20002724270 */
[----:B------:R-:W-:Y:S01]  /*b5c0*/  IMAD.WIDE.U32 R20, R204, 0xf0, R8 ;  /* 0x000000f0cc147825 */ /* 0x000fe200078e0008 */
[----:B------:R-:W-:-:S03]  /*b5d0*/  F2FP.F16.F32.PACK_AB R188, RZ, R188 ;  /* 0x000000bcffbc723e */ /* 0x000fc600000000ff */
[-C--:B------:R-:W-:Y:S01]  /*b5e0*/  FMUL R177, R177, R192.reuse ;  /* 0x000000c0b1b17220 */ /* 0x080fe20000400000 */
[----:B------:R-:W-:Y:S01]  /*b5f0*/  F2FP.F16.F32.PACK_AB R189, RZ, R189 ;  /* 0x000000bdffbd723e */ /* 0x000fe200000000ff */
[----:B------:R-:W-:Y:S01]  /*b600*/  IMAD.IADD R21, R11, 0x1, R21 ;  /* 0x000000010b157824 */ /* 0x000fe200078e0215 */
[C---:B------:R-:W-:Y:S01]  /*b610*/  ISETP.GT.AND P3, PT, R4.reuse, 0x9, P5 ;  /* 0x000000090400780c */ /* 0x040fe20002f64270 */
[----:B------:R-:W-:Y:S01]  /*b620*/  @P2 STG.E.U16 desc[UR40][R8.64+0x2], R187 ;  /* 0x000002bb08002986 */ /* 0x000fe2000c101528 */
[----:B------:R-:W-:Y:S01]  /*b630*/  ISETP.GT.AND P2, PT, R4, 0x8, P5 ;  /* 0x000000080400780c */ /* 0x000fe20002f44270 */
[----:B------:R-:W-:Y:S01]  /*b640*/  IMAD.SHL.U32 R2, R204, 0x100, RZ ;  /* 0x00000100cc027824 */ /* 0x000fe200078e00ff */
[----:B------:R-:W-:Y:S01]  /*b650*/  F2FP.F16.F32.PACK_AB R191, RZ, R191 ;  /* 0x000000bfffbf723e */ /* 0x000fe200000000ff */
[----:B------:R-:W-:Y:S01]  /*b660*/  @P0 STG.E.U16 desc[UR40][R6.64+0x10], R188 ;  /* 0x000010bc06000986 */ /* 0x000fe2000c101528 */
[----:B------:R-:W-:Y:S01]  /*b670*/  ISETP.GT.AND P0, PT, R3, 0x80, PT ;  /* 0x000000800300780c */ /* 0x000fe20003f04270 */
[----:B------:R-:W-:Y:S01]  /*b680*/  FMUL R178, R178, R192 ;  /* 0x000000c0b2b27220 */ /* 0x000fe20000400000 */
[----:B------:R-:W-:Y:S01]  /*b690*/  F2FP.F16.F32.PACK_AB R190, RZ, R190 ;  /* 0x000000beffbe723e */ /* 0x000fe200000000ff */
[----:B------:R-:W-:Y:S01]  /*b6a0*/  @P1 STG.E.U16 desc[UR40][R6.64+0x12], R189 ;  /* 0x000012bd06001986 */ /* 0x000fe2000c101528 */
[C---:B------:R-:W-:Y:S01]  /*b6b0*/  ISETP.GT.AND P1, PT, R4.reuse, RZ, P0 ;  /* 0x000000ff0400720c */ /* 0x040fe20000724270 */
[----:B------:R-:W-:Y:S01]  /*b6c0*/  FMUL R179, R179, R192 ;  /* 0x000000c0b3b37220 */ /* 0x000fe20000400000 */
[----:B------:R-:W-:Y:S01]  /*b6d0*/  F2FP.F16.F32.PACK_AB R176, RZ, R176 ;  /* 0x000000b0ffb0723e */ /* 0x000fe200000000ff */
[----:B------:R-:W-:Y:S01]  /*b6e0*/  @P3 STG.E.U16 desc[UR40][R8.64+0x12], R191 ;  /* 0x000012bf08003986 */ /* 0x000fe2000c101528 */
[----:B------:R-:W-:Y:S01]  /*b6f0*/  ISETP.GT.AND P3, PT, R4, 0x1, P0 ;  /* 0x000000010400780c */ /* 0x000fe20000764270 */
[----:B------:R-:W-:Y:S01]  /*b700*/  FMUL R180, R180, R192 ;  /* 0x000000c0b4b47220 */ /* 0x000fe20000400000 */
[C---:B------:R-:W-:Y:S01]  /*b710*/  SHF.L.U64.HI R0, R204.reuse, 0x8, R205 ;  /* 0x00000008cc007819 */ /* 0x040fe200000102cd */
[----:B------:R-:W-:Y:S01]  /*b720*/  @P2 STG.E.U16 desc[UR40][R8.64+0x10], R190 ;  /* 0x000010be08002986 */ /* 0x000fe2000c101528 */
[----:B------:R-:W-:Y:S01]  /*b730*/  IMAD.WIDE.U32 R204, R204, 0xf0, R8 ;  /* 0x000000f0cccc7825 */ /* 0x000fe200078e0008 */
[----:B------:R-:W-:-:S03]  /*b740*/  F2FP.F16.F32.PACK_AB R177, RZ, R177 ;  /* 0x000000b1ffb1723e */ /* 0x000fc600000000ff */
[----:B------:R-:W-:Y:S01]  /*b750*/  FMUL R181, R181, R192 ;  /* 0x000000c0b5b57220 */ /* 0x000fe20000400000 */
[----:B------:R-:W-:Y:S01]  /*b760*/  F2FP.F16.F32.PACK_AB R178, RZ, R178 ;  /* 0x000000b2ffb2723e */ /* 0x000fe200000000ff */
[----:B------:R-:W-:Y:S01]  /*b770*/  IMAD.IADD R205, R11, 0x1, R205 ;  /* 0x000000010bcd7824 */ /* 0x000fe200078e02cd */
[----:B------:R0:W-:Y:S01]  /*b780*/  @P1 STG.E.U16 desc[UR40][R20.64], R176 ;  /* 0x000000b014001986 */ /* 0x0001e2000c101528 */
[----:B------:R-:W-:Y:S01]  /*b790*/  IADD3 R12, P1, P2, R15, R20, R2 ;  /* 0x000000140f0c7210 */ /* 0x000fe20007a3e002 */
[-C--:B------:R-:W-:Y:S01]  /*b7a0*/  FMUL R182, R182, R192.reuse ;  /* 0x000000c0b6b67220 */ /* 0x080fe20000400000 */
[----:B------:R-:W-:Y:S01]  /*b7b0*/  F2FP.F16.F32.PACK_AB R179, RZ, R179 ;  /* 0x000000b3ffb3723e */ /* 0x000fe200000000ff */
[----:B------:R1:W-:Y:S01]  /*b7c0*/  @P3 STG.E.U16 desc[UR40][R20.64+0x2], R177 ;  /* 0x000002b114003986 */ /* 0x0003e2000c101528 */
[----:B------:R-:W-:Y:S01]  /*b7d0*/  IADD3.X R13, R5, R21, R0, P1, P2 ;  /* 0x00000015050d7210 */ /* 0x000fe20000fe4400 */
[----:B------:R-:W-:Y:S01]  /*b7e0*/  FMUL R183, R183, R192 ;  /* 0x000000c0b7b77220 */ /* 0x000fe20000400000 */
[----:B------:R-:W-:Y:S01]  /*b7f0*/  IADD3 R10, P1, P2, R15, R204, R2 ;  /* 0x000000cc0f0a7210 */ /* 0x000fe20007a3e002 */
[-C--:B------:R-:W-:Y:S01]  /*b800*/  FMUL R168, R168, R192.reuse ;  /* 0x000000c0a8a87220 */ /* 0x080fe20000400000 */
[----:B------:R-:W-:Y:S01]  /*b810*/  ISETP.GT.AND P3, PT, R3, 0x88, PT ;  /* 0x000000880300780c */ /* 0x000fe20003f64270 */
[-C--:B------:R-:W-:Y:S01]  /*b820*/  FMUL R169, R169, R192.reuse ;  /* 0x000000c0a9a97220 */ /* 0x080fe20000400000 */
[----:B------:R-:W-:Y:S01]  /*b830*/  IADD3.X R11, R5, R205, R0, P1, P2 ;  /* 0x000000cd050b7210 */ /* 0x000fe20000fe4400 */
[----:B------:R-:W-:Y:S01]  /*b840*/  FMUL R170, R170, R192 ;  /* 0x000000c0aaaa7220 */ /* 0x000fe20000400000 */
[----:B0-----:R-:W-:Y:S01]  /*b850*/  IADD3 R176, P2, R15, R20, RZ ;  /* 0x000000140fb07210 */ /* 0x001fe20007f5e0ff */
[-C--:B------:R-:W-:Y:S01]  /*b860*/  FMUL R171, R171, R192.reuse ;  /* 0x000000c0abab7220 */ /* 0x080fe20000400000 */
[----:B------:R-:W-:Y:S01]  /*b870*/  ISETP.GT.AND P1, PT, R4, RZ, P3 ;  /* 0x000000ff0400720c */ /* 0x000fe20001f24270 */
[-C--:B------:R-:W-:Y:S01]  /*b880*/  FMUL R172, R172, R192.reuse ;  /* 0x000000c0acac7220 */ /* 0x080fe20000400000 */
[----:B-1----:R-:W-:Y:S01]  /*b890*/  IADD3.X R177, R5, R21, RZ, P2, !PT ;  /* 0x0000001505b17210 */ /* 0x002fe200017fe4ff */
[-C--:B------:R-:W-:Y:S01]  /*b8a0*/  FMUL R173, R173, R192.reuse ;  /* 0x000000c0adad7220 */ /* 0x080fe20000400000 */
[----:B------:R-:W-:Y:S01]  /*b8b0*/  ISETP.GT.AND P2, PT, R4, 0x1, P3 ;  /* 0x000000010400780c */ /* 0x000fe20001f44270 */
[----:B------:R-:W-:Y:S01]  /*b8c0*/  FMUL R174, R174, R192 ;  /* 0x000000c0aeae7220 */ /* 0x000fe20000400000 */
[----:B------:R-:W-:Y:S01]  /*b8d0*/  F2FP.F16.F32.PACK_AB R180, RZ, R180 ;  /* 0x000000b4ffb4723e */ /* 0x000fe200000000ff */
[-C--:B------:R-:W-:Y:S01]  /*b8e0*/  FMUL R175, R175, R192.reuse ;  /* 0x000000c0afaf7220 */ /* 0x080fe20000400000 */
[----:B------:R-:W-:Y:S01]  /*b8f0*/  F2FP.F16.F32.PACK_AB R181, RZ, R181 ;  /* 0x000000b5ffb5723e */ /* 0x000fe200000000ff */
[----:B------:R-:W-:Y:S01]  /*b900*/  FMUL R160, R160, R192 ;  /* 0x000000c0a0a07220 */ /* 0x000fe20000400000 */
[----:B------:R-:W-:Y:S01]  /*b910*/  F2FP.F16.F32.PACK_AB R182, RZ, R182 ;  /* 0x000000b6ffb6723e */ /* 0x000fe200000000ff */
[-C--:B------:R-:W-:Y:S01]  /*b920*/  FMUL R161, R161, R192.reuse ;  /* 0x000000c0a1a17220 */ /* 0x080fe20000400000 */
[----:B------:R-:W-:Y:S01]  /*b930*/  F2FP.F16.F32.PACK_AB R183, RZ, R183 ;  /* 0x000000b7ffb7723e */ /* 0x000fe200000000ff */
[----:B------:R0:W-:Y:S01]  /*b940*/  @P1 STG.E.U16 desc[UR40][R176.64], R178 ;  /* 0x000000b2b0001986 */ /* 0x0001e2000c101528 */
[----:B------:R-:W-:Y:S01]  /*b950*/  ISETP.GT.AND P1, PT, R4, 0x8, P0 ;  /* 0x000000080400780c */ /* 0x000fe20000724270 */
[----:B------:R-:W-:Y:S01]  /*b960*/  FMUL R162, R162, R192 ;  /* 0x000000c0a2a27220 */ /* 0x000fe20000400000 */
[----:B------:R-:W-:Y:S01]  /*b970*/  F2FP.F16.F32.PACK_AB R168, RZ, R168 ;  /* 0x000000a8ffa8723e */ /* 0x000fe200000000ff */
[----:B------:R1:W-:Y:S01]  /*b980*/  @P2 STG.E.U16 desc[UR40][R176.64+0x2], R179 ;  /* 0x000002b3b0002986 */ /* 0x0003e2000c101528 */
[----:B------:R-:W-:Y:S01]  /*b990*/  ISETP.GT.AND P2, PT, R4, 0x9, P0 ;  /* 0x000000090400780c */ /* 0x000fe20000744270 */
[-C--:B------:R-:W-:Y:S01]  /*b9a0*/  FMUL R163, R163, R192.reuse ;  /* 0x000000c0a3a37220 */ /* 0x080fe20000400000 */
[----:B------:R-:W-:Y:S01]  /*b9b0*/  PRMT R14, R168, 0x7610, R14 ;  /* 0x00007610a80e7816 */ /* 0x000fe2000000000e */
        /* <DEDUP_REMOVED lines=10> */
[----:B0-----:R-:W-:Y:S01]  /*ba60*/  @P2 IMAD.MOV.U32 R178, RZ, RZ, R20 ;  /* 0x000000ffffb22224 */ /* 0x001fe200078e0014 */
[----:B------:R-:W-:Y:S01]  /*ba70*/  F2FP.F16.F32.PACK_AB R173, RZ, R173 ;  /* 0x000000adffad723e */ /* 0x000fe200000000ff */
[--C-:B-1----:R-:W-:Y:S01]  /*ba80*/  @P2 IMAD.MOV.U32 R179, RZ, RZ, R21.reuse ;  /* 0x000000ffffb32224 */ /* 0x102fe200078e0015 */
[----:B------:R-:W-:Y:S01]  /*ba90*/  F2FP.F16.F32.PACK_AB R174, RZ, R174 ;  /* 0x000000aeffae723e */ /* 0x000fe200000000ff */
[-C--:B------:R-:W-:Y:S01]  /*baa0*/  FMUL R152, R152, R192.reuse ;  /* 0x000000c098987220 */ /* 0x080fe20000400000 */
[----:B------:R-:W-:Y:S01]  /*bab0*/  F2FP.F16.F32.PACK_AB R175, RZ, R175 ;  /* 0x000000afffaf723e */ /* 0x000fe200000000ff */
[-C--:B------:R-:W-:Y:S01]  /*bac0*/  FMUL R153, R153, R192.reuse ;  /* 0x000000c099997220 */ /* 0x080fe20000400000 */
[----:B------:R-:W-:Y:S01]  /*bad0*/  @P2 STG.E.U16 desc[UR40][R178.64+0x12], R181 ;  /* 0x000012b5b2002986 */ /* 0x000fe2000c101528 */
[----:B------:R-:W-:Y:S01]  /*bae0*/  ISETP.GT.AND P2, PT, R4, 0x9, P3 ;  /* 0x000000090400780c */ /* 0x000fe20001f44270 */
[----:B------:R-:W-:Y:S01]  /*baf0*/  FMUL R154, R154, R192 ;  /* 0x000000c09a9a7220 */ /* 0x000fe20000400000 */
[----:B------:R-:W-:Y:S01]  /*bb00*/  F2FP.F16.F32.PACK_AB R160, RZ, R160 ;  /* 0x000000a0ffa0723e */ /* 0x000fe200000000ff */
[----:B------:R-:W-:Y:S01]  /*bb10*/  @P1 STG.E.U16 desc[UR40][R176.64+0x10], R182 ;  /* 0x000010b6b0001986 */ /* 0x000fe2000c101528 */
[----:B--2---:R-:W-:Y:S01]  /*bb20*/  IADD3 R20, P1, R2, R20, RZ ;  /* 0x0000001402147210 */ /* 0x004fe20007f3e0ff */
[-C--:B------:R-:W-:Y:S01]  /*bb30*/  FMUL R155, R155, R192.reuse ;  /* 0x000000c09b9b7220 */ /* 0x080fe20000400000 */
[----:B------:R-:W-:Y:S01]  /*bb40*/  F2FP.F16.F32.PACK_AB R161, RZ, R161 ;  /* 0x000000a1ffa1723e */ /* 0x000fe200000000ff */
[----:B------:R-:W-:Y:S01]  /*bb50*/  FMUL R156, R156, R192 ;  /* 0x000000c09c9c7220 */ /* 0x000fe20000400000 */
[----:B------:R-:W-:Y:S01]  /*bb60*/  F2FP.F16.F32.PACK_AB R162, RZ, R162 ;  /* 0x000000a2ffa2723e */ /* 0x000fe200000000ff */
[----:B------:R-:W-:Y:S01]  /*bb70*/  IMAD.X R21, R0, 0x1, R21, P1 ;  /* 0x0000000100157824 */ /* 0x000fe200008e0615 */
[----:B------:R-:W-:Y:S01]  /*bb80*/  F2FP.F16.F32.PACK_AB R163, RZ, R163 ;  /* 0x000000a3ffa3723e */ /* 0x000fe200000000ff */
[----:B------:R-:W-:Y:S01]  /*bb90*/  FMUL R157, R157, R192 ;  /* 0x000000c09d9d7220 */ /* 0x000fe20000400000 */
[----:B------:R-:W-:Y:S01]  /*bba0*/  F2FP.F16.F32.PACK_AB R164, RZ, R164 ;  /* 0x000000a4ffa4723e */ /* 0x000fe200000000ff */
[----:B------:R-:W-:Y:S01]  /*bbb0*/  @P2 STG.E.U16 desc[UR40][R176.64+0x12], R183 ;  /* 0x000012b7b0002986 */ /* 0x000fe2000c101528 */
[----:B------:R-:W-:Y:S01]  /*bbc0*/  ISETP.GT.AND P2, PT, R3, 0x100, PT ;  /* 0x000001000300780c */ /* 0x000fe20003f44270 */
[-C--:B------:R-:W-:Y:S01]  /*bbd0*/  FMUL R158, R158, R192.reuse ;  /* 0x000000c09e9e7220 */ /* 0x080fe20000400000 */
[----:B------:R-:W-:Y:S01]  /*bbe0*/  F2FP.F16.F32.PACK_AB R165, RZ, R165 ;  /* 0x000000a5ffa5723e */ /* 0x000fe200000000ff */
[-C--:B------:R-:W-:Y:S01]  /*bbf0*/  FMUL R159, R159, R192.reuse ;  /* 0x000000c09f9f7220 */ /* 0x080fe20000400000 */
[----:B------:R-:W-:Y:S01]  /*bc00*/  ISETP.GT.AND P1, PT, R4, RZ, P2 ;  /* 0x000000ff0400720c */ /* 0x000fe20001724270 */
        /* <DEDUP_REMOVED lines=12> */
[----:B------:R-:W-:Y:S01]  /*bcd0*/  @P1 STG.E.U16 desc[UR40][R20.64], R14 ;  /* 0x0000000e14001986 */ /* 0x000fe2000c101528 */
        /* <DEDUP_REMOVED lines=11> */
[----:B------:R-:W-:Y:S01]  /*bd90*/  FMUL R139, R139, R192 ;  /* 0x000000c08b8b7220 */ /* 0x000fe20000400000 */
[----:B------:R-:W-:Y:S01]  /*bda0*/  F2FP.F16.F32.PACK_AB R145, RZ, R145 ;  /* 0x00000091ff91723e */ /* 0x000fe200000000ff */
[----:B------:R0:W-:Y:S01]  /*bdb0*/  @P1 STG.E.U16 desc[UR40][R20.64+0x2], R169 ;  /* 0x000002a914001986 */ /* 0x0001e2000c101528 */
[----:B------:R-:W-:Y:S01]  /*bdc0*/  IADD3 R168, P1, R15, R20, RZ ;  /* 0x000000140fa87210 */ /* 0x000fe20007f3e0ff */
        /* <DEDUP_REMOVED lines=10> */
[----:B0-----:R-:W-:Y:S01]  /*be70*/  IMAD.X R169, R5, 0x1, R21, P1 ;  /* 0x0000000105a97824 */ /* 0x001fe200008e0615 */
        /* <DEDUP_REMOVED lines=60> */
[----:B0-----:R-:W-:Y:S01]  /*c240*/  IADD3 R168, P6, R20, R15, RZ ;  /* 0x0000000f14a87210 */ /* 0x001fe20007fde0ff */
[----:B------:R-:W-:Y:S01]  /*c250*/  FMUL R107, R107, R192 ;  /* 0x000000c06b6b7220 */ /* 0x000fe20000400000 */
[----:B------:R-:W-:Y:S01]  /*c260*/  F2FP.F16.F32.PACK_AB R112, RZ, R112 ;  /* 0x00000070ff70723e */ /* 0x000fe200000000ff */
[-C--:B------:R-:W-:Y:S01]  /*c270*/  FMUL R108, R108, R192.reuse ;  /* 0x000000c06c6c7220 */ /* 0x080fe20000400000 */
[----:B------:R-:W-:Y:S01]  /*c280*/  IADD3.X R169, R21, R5, RZ, P6, !PT ;  /* 0x0000000515a97210 */ /* 0x000fe200037fe4ff */
[-C--:B------:R-:W-:Y:S01]  /*c290*/  FMUL R109, R109, R192.reuse ;  /* 0x000000c06d6d7220 */ /* 0x080fe20000400000 */
[----:B------:R-:W-:Y:S01]  /*c2a0*/  ISETP.GT.AND P6, PT, R4, 0x8, P1 ;  /* 0x000000080400780c */ /* 0x000fe20000fc4270 */
        /* <DEDUP_REMOVED lines=12> */
[----:B------:R-:W-:Y:S01]  /*c370*/  @P6 STG.E.U16 desc[UR40][R168.64+0x10], R174 ;  /* 0x000010aea8006986 */ /* 0x000fe2000c101528 */
        /* <DEDUP_REMOVED lines=13> */
[----:B------:R0:W-:Y:S01]  /*c450*/  @P6 STG.E.U16 desc[UR40][R12.64+0x12], R175 ;  /* 0x000012af0c006986 */ /* 0x0001e2000c101528 */
        /* <DEDUP_REMOVED lines=112> */
[----:B------:R-:W-:Y:S01]  /*cb60*/  IADD3 R2, P6, R2, R204, RZ ;  /* 0x000000cc02027210 */ /* 0x000fe20007fde0ff */
[-C--:B------:R-:W-:Y:S01]  /*cb70*/  FMUL R42, R42, R192.reuse ;  /* 0x000000c02a2a7220 */ /* 0x080fe20000400000 */
[----:B------:R-:W-:Y:S01]  /*cb80*/  F2FP.F16.F32.PACK_AB R61, RZ, R61 ;  /* 0x0000003dff3d723e */ /* 0x000fe200000000ff */
[----:B------:R-:W-:Y:S01]  /*cb90*/  FMUL R43, R43, R192 ;  /* 0x000000c02b2b7220 */ /* 0x000fe20000400000 */
[----:B------:R-:W-:Y:S01]  /*cba0*/  F2FP.F16.F32.PACK_AB R62, RZ, R62 ;  /* 0x0000003eff3e723e */ /* 0x000fe200000000ff */
[----:B------:R-:W-:Y:S01]  /*cbb0*/  IMAD.X R3, R205, 0x1, R0, P6 ;  /* 0x00000001cd037824 */ /* 0x000fe200030e0600 */
        /* <DEDUP_REMOVED lines=27> */
[----:B-1----:R-:W-:Y:S01]  /*cd70*/  @P6 IMAD.MOV.U32 R20, RZ, RZ, R204 ;  /* 0x000000ffff146224 */ /* 0x002fe200078e00cc */
[----:B------:R-:W-:Y:S01]  /*cd80*/  F2FP.F16.F32.PACK_AB R43, RZ, R43 ;  /* 0x0000002bff2b723e */ /* 0x000fe200000000ff */
[----:B------:R-:W-:Y:S01]  /*cd90*/  @P6 IMAD.MOV.U32 R21, RZ, RZ, R205 ;  /* 0x000000ffff156224 */ /* 0x000fe200078e00cd */
[----:B------:R-:W-:Y:S01]  /*cda0*/  F2FP.F16.F32.PACK_AB R45, RZ, R45 ;  /* 0x0000002dff2d723e */ /* 0x000fe200000000ff */
[----:B------:R-:W-:Y:S01]  /*cdb0*/  FMUL R24, R24, R192 ;  /* 0x000000c018187220 */ /* 0x000fe20000400000 */
[----:B------:R-:W-:Y:S01]  /*cdc0*/  F2FP.F16.F32.PACK_AB R44, RZ, R44 ;  /* 0x0000002cff2c723e */ /* 0x000fe200000000ff */
[----:B------:R-:W-:Y:S01]  /*cdd0*/  FMUL R25, R25, R192 ;  /* 0x000000c019197220 */ /* 0x000fe20000400000 */
[----:B------:R1:W-:Y:S01]  /*cde0*/  @P6 STG.E.U16 desc[UR40][R20.64+0x22], R153 ;  /* 0x0000229914006986 */ /* 0x0003e2000c101528 */
[----:B0-----:R-:W-:Y:S01]  /*cdf0*/  IADD3 R12, P6, R15, R204, RZ ;  /* 0x000000cc0f0c7210 */ /* 0x001fe20007fde0ff */
[----:B------:R-:W-:Y:S01]  /*ce00*/  FMUL R26, R26, R192 ;  /* 0x000000c01a1a7220 */ /* 0x000fe20000400000 */
[----:B------:R-:W-:Y:S01]  /*ce10*/  F2FP.F16.F32.PACK_AB R46, RZ, R46 ;  /* 0x0000002eff2e723e */ /* 0x000fe200000000ff */
[----:B------:R-:W-:Y:S01]  /*ce20*/  FMUL R27, R27, R192 ;  /* 0x000000c01b1b7220 */ /* 0x000fe20000400000 */
[----:B------:R-:W-:Y:S01]  /*ce30*/  F2FP.F16.F32.PACK_AB R47, RZ, R47 ;  /* 0x0000002fff2f723e */ /* 0x000fe200000000ff */
[----:B------:R-:W-:Y:S01]  /*ce40*/  IMAD.X R13, R205, 0x1, R5, P6 ;  /* 0x00000001cd0d7824 */ /* 0x000fe200030e0605 */
[----:B------:R-:W-:Y:S01]  /*ce50*/  IADD3 R14, P6, R15, R2, RZ ;  /* 0x000000020f0e7210 */ /* 0x000fe20007fde0ff */
[----:B------:R-:W-:Y:S01]  /*ce60*/  FMUL R28, R28, R192 ;  /* 0x000000c01c1c7220 */ /* 0x000fe20000400000 */
[----:B------:R-:W-:Y:S01]  /*ce70*/  F2FP.F16.F32.PACK_AB R32, RZ, R32 ;  /* 0x00000020ff20723e */ /* 0x000fe200000000ff */
[-C--:B------:R-:W-:Y:S01]  /*ce80*/  FMUL R29, R29, R192.reuse ;  /* 0x000000c01d1d7220 */ /* 0x080fe20000400000 */
[----:B------:R-:W-:Y:S01]  /*ce90*/  IADD3.X R15, R5, R3, RZ, P6, !PT ;  /* 0x00000003050f7210 */ /* 0x000fe200037fe4ff */
[-C--:B------:R-:W-:Y:S01]  /*cea0*/  FMUL R30, R30, R192.reuse ;  /* 0x000000c01e1e7220 */ /* 0x080fe20000400000 */
[----:B------:R-:W-:Y:S01]  /*ceb0*/  ISETP.GT.AND P6, PT, R4, 0x10, P3 ;  /* 0x000000100400780c */ /* 0x000fe20001fc4270 */
[----:B------:R-:W-:Y:S01]  /*cec0*/  FMUL R31, R31, R192 ;  /* 0x000000c01f1f7220 */ /* 0x000fe20000400000 */
[----:B------:R-:W-:-:S02]  /*ced0*/  F2FP.F16.F32.PACK_AB R33, RZ, R33 ;  /* 0x00000021ff21723e */ /* 0x000fc400000000ff */
[----:B------:R-:W-:Y:S02]  /*cee0*/  F2FP.F16.F32.PACK_AB R34, RZ, R34 ;  /* 0x00000022ff22723e */ /* 0x000fe400000000ff */
[----:B------:R-:W-:Y:S02]  /*cef0*/  F2FP.F16.F32.PACK_AB R35, RZ, R35 ;  /* 0x00000023ff23723e */ /* 0x000fe400000000ff */
[----:B------:R-:W-:Y:S02]  /*cf00*/  F2FP.F16.F32.PACK_AB R36, RZ, R36 ;  /* 0x00000024ff24723e */ /* 0x000fe400000000ff */
[----:B------:R-:W-:Y:S02]  /*cf10*/  F2FP.F16.F32.PACK_AB R37, RZ, R37 ;  /* 0x00000025ff25723e */ /* 0x000fe400000000ff */
[----:B------:R-:W-:Y:S01]  /*cf20*/  F2FP.F16.F32.PACK_AB R38, RZ, R38 ;  /* 0x00000026ff26723e */ /* 0x000fe200000000ff */
[----:B------:R-:W-:Y:S01]  /*cf30*/  @P6 STG.E.U16 desc[UR40][R12.64+0x20], R154 ;  /* 0x0000209a0c006986 */ /* 0x000fe2000c101528 */
[----:B------:R-:W-:-:S02]  /*cf40*/  ISETP.GT.AND P6, PT, R4, 0x11, P3 ;  /* 0x000000110400780c */ /* 0x000fc40001fc4270 */
[----:B------:R-:W-:Y:S02]  /*cf50*/  F2FP.F16.F32.PACK_AB R39, RZ, R39 ;  /* 0x00000027ff27723e */ /* 0x000fe400000000ff */
        /* <DEDUP_REMOVED lines=9> */
[----:B------:R-:W-:-:S07]  /*cff0*/  F2FP.F16.F32.PACK_AB R31, RZ, R31 ;  /* 0x0000001fff1f723e */ /* 0x000fce00000000ff */
[----:B-1----:R-:W-:Y:S02]  /*d000*/  @P6 IMAD.MOV.U32 R20, RZ, RZ, R204 ;  /* 0x000000ffff146224 */ /* 0x002fe400078e00cc */
[----:B------:R-:W-:-:S05]  /*d010*/  @P6 IMAD.MOV.U32 R21, RZ, RZ, R205 ;  /* 0x000000ffff156224 */ /* 0x000fca00078e00cd */
[----:B------:R0:W-:Y:S01]  /*d020*/  @P6 STG.E.U16 desc[UR40][R20.64+0x30], R156 ;  /* 0x0000309c14006986 */ /* 0x0001e2000c101528 */
[----:B------:R-:W-:-:S13]  /*d030*/  ISETP.GT.AND P6, PT, R4, 0x19, P0 ;  /* 0x000000190400780c */ /* 0x000fda00007c4270 */
[----:B0-----:R-:W-:Y:S02]  /*d040*/  @P6 IMAD.MOV.U32 R20, RZ, RZ, R204 ;  /* 0x000000ffff146224 */ /* 0x001fe400078e00cc */
[----:B------:R-:W-:-:S05]  /*d050*/  @P6 IMAD.MOV.U32 R21, RZ, RZ, R205 ;  /* 0x000000ffff156224 */ /* 0x000fca00078e00cd */
[----:B------:R-:W-:Y:S01]  /*d060*/  @P6 STG.E.U16 desc[UR40][R20.64+0x32], R157 ;  /* 0x0000329d14006986 */ /* 0x000fe2000c101528 */
[----:B------:R-:W-:-:S13]  /*d070*/  ISETP.GT.AND P6, PT, R4, 0x18, P3 ;  /* 0x000000180400780c */ /* 0x000fda0001fc4270 */
        /* <DEDUP_REMOVED lines=8> */
[----:B------:R0:W-:Y:S01]  /*d100*/  @P6 STG.E.U16 desc[UR40][R14.64+0x20], R146 ;  /* 0x000020920e006986 */ /* 0x0001e2000c101528 */
        /* <DEDUP_REMOVED lines=27> */
[----:B0-----:R-:W-:Y:S01]  /*d2c0*/  @P6 MOV R14, R204 ;  /* 0x000000cc000e6202 */ /* 0x001fe20000000f00 */
[----:B------:R-:W-:-:S05]  /*d2d0*/  @P6 IMAD.MOV.U32 R15, RZ, RZ, R205 ;  /* 0x000000ffff0f6224 */ /* 0x000fca00078e00cd */
[----:B------:R0:W-:Y:S01]  /*d2e0*/  @P6 STG.E.U16 desc[UR40][R14.64+0x40], R128 ;  /* 0x000040800e006986 */ /* 0x0001e2000c101528 */
[----:B------:R-:W-:-:S13]  /*d2f0*/  ISETP.GT.AND P6, PT, R4, 0x21, P0 ;  /* 0x000000210400780c */ /* 0x000fda00007c4270 */
[----:B0-----:R-:W-:Y:S02]  /*d300*/  @P6 IMAD.MOV.U32 R14, RZ, RZ, R204 ;  /* 0x000000ffff0e6224 */ /* 0x001fe400078e00cc */
[----:B------:R-:W-:-:S05]  /*d310*/  @P6 IMAD.MOV.U32 R15, RZ, RZ, R205 ;  /* 0x000000ffff0f6224 */ /* 0x000fca00078e00cd */
[----:B------:R0:W-:Y:S01]  /*d320*/  @P6 STG.E.U16 desc[UR40][R14.64+0x42], R129 ;  /* 0x000042810e006986 */ /* 0x0001e2000c101528 */
[----:B------:R-:W-:-:S13]  /*d330*/  ISETP.GT.AND P6, PT, R4, 0x20, P3 ;  /* 0x000000200400780c */ /* 0x000fda0001fc4270 */
[----:B------:R-:W-:Y:S01]  /*d340*/  @P6 STG.E.U16 desc[UR40][R12.64+0x40], R130 ;  /* 0x000040820c006986 */ /* 0x000fe2000c101528 */
[----:B------:R-:W-:-:S13]  /*d350*/  ISETP.GT.AND P6, PT, R4, 0x21, P3 ;  /* 0x000000210400780c */ /* 0x000fda0001fc4270 */
[----:B------:R-:W-:Y:S01]  /*d360*/  @P6 STG.E.U16 desc[UR40][R12.64+0x42], R131 ;  /* 0x000042830c006986 */ /* 0x000fe2000c101528 */
[----:B------:R-:W-:-:S13]  /*d370*/  ISETP.GT.AND P6, PT, R4, 0x28, P0 ;  /* 0x000000280400780c */ /* 0x000fda00007c4270 */
[----:B0-----:R-:W-:Y:S01]  /*d380*/  @P6 IMAD.MOV.U32 R14, RZ, RZ, R204 ;  /* 0x000000ffff0e6224 */ /* 0x001fe200078e00cc */
[----:B------:R-:W-:-:S05]  /*d390*/  @P6 MOV R15, R205 ;  /* 0x000000cd000f6202 */ /* 0x000fca0000000f00 */
        /* <DEDUP_REMOVED lines=42> */
[----:B0-----:R-:W-:Y:S02]  /*d640*/  @P6 IMAD.MOV.U32 R14, RZ, RZ, R204 ;  /* 0x000000ffff0e6224 */ /* 0x001fe400078e00cc */
[----:B------:R-:W-:-:S05]  /*d650*/  @P6 IMAD.MOV.U32 R15, RZ, RZ, R205 ;  /* 0x000000ffff0f6224 */ /* 0x000fca00078e00cd */
[----:B------:R0:W-:Y:S01]  /*d660*/  @P6 STG.E.U16 desc[UR40][R14.64+0x60], R104 ;  /* 0x000060680e006986 */ /* 0x0001e2000c101528 */
[----:B------:R-:W-:-:S13]  /*d670*/  ISETP.GT.AND P6, PT, R4, 0x31, P0 ;  /* 0x000000310400780c */ /* 0x000fda00007c4270 */
[----:B0-----:R-:W-:Y:S01]  /*d680*/  @P6 MOV R14, R204 ;  /* 0x000000cc000e6202 */ /* 0x001fe20000000f00 */
[----:B------:R-:W-:-:S05]  /*d690*/  @P6 IMAD.MOV.U32 R15, RZ, RZ, R205 ;  /* 0x000000ffff0f6224 */ /* 0x000fca00078e00cd */
[----:B------:R0:W-:Y:S01]  /*d6a0*/  @P6 STG.E.U16 desc[UR40][R14.64+0x62], R105 ;  /* 0x000062690e006986 */ /* 0x0001e2000c101528 */
        /* <DEDUP_REMOVED lines=9> */
[----:B0-----:R-:W-:Y:S01]  /*d740*/  @P6 IMAD.MOV.U32 R14, RZ, RZ, R204 ;  /* 0x000000ffff0e6224 */ /* 0x001fe200078e00cc */
[----:B------:R-:W-:-:S05]  /*d750*/  @P6 MOV R15, R205 ;  /* 0x000000cd000f6202 */ /* 0x000fca0000000f00 */
        /* <DEDUP_REMOVED lines=141> */
[C---:B------:R-:W-:Y:S02]  /*e030*/  ISETP.GT.AND P6, PT, R4.reuse, 0x68, P4 ;  /* 0x000000680400780c */ /* 0x040fe400027c4270 */
[----:B------:R-:W-:-:S11]  /*e040*/  ISETP.GT.AND P4, PT, R4, 0x69, P4 ;  /* 0x000000690400780c */ /* 0x000fd60002784270 */
[----:B------:R-:W-:Y:S04]  /*e050*/  @P6 STG.E.U16 desc[UR40][R6.64+0xd0], R44 ;  /* 0x0000d02c06006986 */ /* 0x000fe8000c101528 */
[----:B------:R0:W-:Y:S01]  /*e060*/  @P4 STG.E.U16 desc[UR40][R6.64+0xd2], R45 ;  /* 0x0000d22d06004986 */ /* 0x0001e2000c101528 */
[C---:B------:R-:W-:Y:S02]  /*e070*/  ISETP.GT.AND P4, PT, R4.reuse, 0x68, P5 ;  /* 0x000000680400780c */ /* 0x040fe40002f84270 */
[----:B------:R-:W-:-:S11]  /*e080*/  ISETP.GT.AND P5, PT, R4, 0x69, P5 ;  /* 0x000000690400780c */ /* 0x000fd60002fa4270 */
[----:B------:R-:W-:Y:S01]  /*e090*/  @P4 STG.E.U16 desc[UR40][R8.64+0xd0], R46 ;  /* 0x0000d02e08004986 */ /* 0x000fe2000c101528 */
[----:B------:R-:W-:-:S03]  /*e0a0*/  ISETP.GT.AND P4, PT, R4, 0x60, P0 ;  /* 0x000000600400780c */ /* 0x000fc60000784270 */
[----:B------:R-:W-:Y:S01]  /*e0b0*/  @P5 STG.E.U16 desc[UR40][R8.64+0xd2], R47 ;  /* 0x0000d22f08005986 */ /* 0x000fe2000c101528 */
[----:B------:R-:W-:-:S09]  /*e0c0*/  ISETP.GT.AND P5, PT, R4, 0x61, P0 ;  /* 0x000000610400780c */ /* 0x000fd200007a4270 */
[----:B0-----:R-:W-:Y:S02]  /*e0d0*/  @P4 IMAD.MOV.U32 R6, RZ, RZ, R204 ;  /* 0x000000ffff064224 */ /* 0x001fe400078e00cc */
[----:B------:R-:W-:-:S05]  /*e0e0*/  @P4 IMAD.MOV.U32 R7, RZ, RZ, R205 ;  /* 0x000000ffff074224 */ /* 0x000fca00078e00cd */
[----:B------:R0:W-:Y:S01]  /*e0f0*/  @P4 STG.E.U16 desc[UR40][R6.64+0xc0], R32 ;  /* 0x0000c02006004986 */ /* 0x0001e2000c101528 */
[----:B------:R-:W-:Y:S01]  /*e100*/  ISETP.GT.AND P4, PT, R4, 0x60, P3 ;  /* 0x000000600400780c */ /* 0x000fe20001f84270 */
[----:B0-----:R-:W-:Y:S01]  /*e110*/  @P5 IMAD.MOV.U32 R6, RZ, RZ, R204 ;  /* 0x000000ffff065224 */ /* 0x001fe200078e00cc */
[----:B------:R-:W-:-:S05]  /*e120*/  @P5 MOV R7, R205 ;  /* 0x000000cd00075202 */ /* 0x000fca0000000f00 */
[----:B------:R0:W-:Y:S01]  /*e130*/  @P5 STG.E.U16 desc[UR40][R6.64+0xc2], R33 ;  /* 0x0000c22106005986 */ /* 0x0001e2000c101528 */
[----:B------:R-:W-:-:S05]  /*e140*/  ISETP.GT.AND P5, PT, R4, 0x61, P3 ;  /* 0x000000610400780c */ /* 0x000fca0001fa4270 */
[----:B0-----:R-:W-:Y:S02]  /*e150*/  @P4 IMAD.MOV.U32 R6, RZ, RZ, R12 ;  /* 0x000000ffff064224 */ /* 0x001fe400078e000c */
[----:B------:R-:W-:-:S05]  /*e160*/  @P4 IMAD.MOV.U32 R7, RZ, RZ, R13 ;  /* 0x000000ffff074224 */ /* 0x000fca00078e000d */
[----:B------:R0:W-:Y:S01]  /*e170*/  @P4 STG.E.U16 desc[UR40][R6.64+0xc0], R34 ;  /* 0x0000c02206004986 */ /* 0x0001e2000c101528 */
[C---:B------:R-:W-:Y:S02]  /*e180*/  ISETP.GT.AND P4, PT, R4.reuse, 0x68, P0 ;  /* 0x000000680400780c */ /* 0x040fe40000784270 */
[----:B------:R-:W-:Y:S01]  /*e190*/  ISETP.GT.AND P0, PT, R4, 0x69, P0 ;  /* 0x000000690400780c */ /* 0x000fe20000704270 */
[----:B0-----:R-:W-:Y:S02]  /*e1a0*/  @P5 IMAD.MOV.U32 R6, RZ, RZ, R12 ;  /* 0x000000ffff065224 */ /* 0x001fe400078e000c */
[----:B------:R-:W-:-:S05]  /*e1b0*/  @P5 IMAD.MOV.U32 R7, RZ, RZ, R13 ;  /* 0x000000ffff075224 */ /* 0x000fca00078e000d */
[----:B------:R0:W-:Y:S01]  /*e1c0*/  @P5 STG.E.U16 desc[UR40][R6.64+0xc2], R35 ;  /* 0x0000c22306005986 */ /* 0x0001e2000c101528 */
[C---:B------:R-:W-:Y:S02]  /*e1d0*/  ISETP.GT.AND P5, PT, R4.reuse, 0x68, P3 ;  /* 0x000000680400780c */ /* 0x040fe40001fa4270 */
[----:B------:R-:W-:Y:S02]  /*e1e0*/  ISETP.GT.AND P3, PT, R4, 0x69, P3 ;  /* 0x000000690400780c */ /* 0x000fe40001f64270 */
[----:B0-----:R-:W-:Y:S01]  /*e1f0*/  @P4 MOV R6, R204 ;  /* 0x000000cc00064202 */ /* 0x001fe20000000f00 */
[----:B------:R-:W-:-:S05]  /*e200*/  @P4 IMAD.MOV.U32 R7, RZ, RZ, R205 ;  /* 0x000000ffff074224 */ /* 0x000fca00078e00cd */
[----:B------:R0:W-:Y:S01]  /*e210*/  @P4 STG.E.U16 desc[UR40][R6.64+0xd0], R36 ;  /* 0x0000d02406004986 */ /* 0x0001e2000c101528 */
[----:B------:R-:W-:-:S03]  /*e220*/  ISETP.GT.AND P4, PT, R4, 0x60, P2 ;  /* 0x000000600400780c */ /* 0x000fc60001784270 */
[----:B------:R-:W-:Y:S01]  /*e230*/  @P0 STG.E.U16 desc[UR40][R204.64+0xd2], R37 ;  /* 0x0000d225cc000986 */ /* 0x000fe2000c101528 */
[----:B------:R-:W-:Y:S01]  /*e240*/  ISETP.GT.AND P0, PT, R4, 0x61, P2 ;  /* 0x000000610400780c */ /* 0x000fe20001704270 */
[----:B0-----:R-:W-:Y:S02]  /*e250*/  @P5 IMAD.MOV.U32 R6, RZ, RZ, R12 ;  /* 0x000000ffff065224 */ /* 0x001fe400078e000c */
[----:B------:R-:W-:-:S05]  /*e260*/  @P5 IMAD.MOV.U32 R7, RZ, RZ, R13 ;  /* 0x000000ffff075224 */ /* 0x000fca00078e000d */
[----:B------:R-:W-:Y:S01]  /*e270*/  @P5 STG.E.U16 desc[UR40][R6.64+0xd0], R38 ;  /* 0x0000d02606005986 */ /* 0x000fe2000c101528 */
[----:B------:R-:W-:-:S03]  /*e280*/  ISETP.GT.AND P5, PT, R4, 0x60, P1 ;  /* 0x000000600400780c */ /* 0x000fc60000fa4270 */
[----:B------:R-:W-:Y:S01]  /*e290*/  @P3 STG.E.U16 desc[UR40][R12.64+0xd2], R39 ;  /* 0x0000d2270c003986 */ /* 0x000fe2000c101528 */
[----:B------:R-:W-:-:S03]  /*e2a0*/  ISETP.GT.AND P3, PT, R4, 0x61, P1 ;  /* 0x000000610400780c */ /* 0x000fc60000f64270 */
[----:B------:R-:W-:Y:S01]  /*e2b0*/  @P4 STG.E.U16 desc[UR40][R2.64+0xc0], R24 ;  /* 0x0000c01802004986 */ /* 0x000fe2000c101528 */
[C---:B------:R-:W-:Y:S02]  /*e2c0*/  ISETP.GT.AND P4, PT, R4.reuse, 0x68, P1 ;  /* 0x000000680400780c */ /* 0x040fe40000f84270 */
[C---:B------:R-:W-:Y:S01]  /*e2d0*/  ISETP.GT.AND P1, PT, R4.reuse, 0x69, P1 ;  /* 0x000000690400780c */ /* 0x040fe20000f24270 */
[----:B------:R-:W-:Y:S01]  /*e2e0*/  @P0 STG.E.U16 desc[UR40][R2.64+0xc2], R25 ;  /* 0x0000c21902000986 */ /* 0x000fe2000c101528 */
[C---:B------:R-:W-:Y:S02]  /*e2f0*/  ISETP.GT.AND P0, PT, R4.reuse, 0x68, P2 ;  /* 0x000000680400780c */ /* 0x040fe40001704270 */
[----:B------:R-:W-:Y:S01]  /*e300*/  ISETP.GT.AND P2, PT, R4, 0x69, P2 ;  /* 0x000000690400780c */ /* 0x000fe20001744270 */
[----:B------:R-:W-:Y:S01]  /*e310*/  @P5 IMAD.MOV.U32 R4, RZ, RZ, R10 ;  /* 0x000000ffff045224 */ /* 0x000fe200078e000a */
[----:B------:R-:W-:-:S05]  /*e320*/  @P5 MOV R5, R11 ;  /* 0x0000000b00055202 */ /* 0x000fca0000000f00 */
[----:B------:R0:W-:Y:S02]  /*e330*/  @P5 STG.E.U16 desc[UR40][R4.64+0xc0], R26 ;  /* 0x0000c01a04005986 */ /* 0x0001e4000c101528 */
[----:B0-----:R-:W-:Y:S02]  /*e340*/  @P3 IMAD.MOV.U32 R4, RZ, RZ, R10 ;  /* 0x000000ffff043224 */ /* 0x001fe400078e000a */
[----:B------:R-:W-:-:S05]  /*e350*/  @P3 IMAD.MOV.U32 R5, RZ, RZ, R11 ;  /* 0x000000ffff053224 */ /* 0x000fca00078e000b */
[----:B------:R-:W-:Y:S04]  /*e360*/  @P3 STG.E.U16 desc[UR40][R4.64+0xc2], R27 ;  /* 0x0000c21b04003986 */ /* 0x000fe8000c101528 */
[----:B------:R-:W-:Y:S04]  /*e370*/  @P0 STG.E.U16 desc[UR40][R2.64+0xd0], R28 ;  /* 0x0000d01c02000986 */ /* 0x000fe8000c101528 */
[----:B------:R0:W-:Y:S02]  /*e380*/  @P2 STG.E.U16 desc[UR40][R2.64+0xd2], R29 ;  /* 0x0000d21d02002986 */ /* 0x0001e4000c101528 */
[----:B0-----:R-:W-:-:S02]  /*e390*/  @P4 IMAD.MOV.U32 R2, RZ, RZ, R10 ;  /* 0x000000ffff024224 */ /* 0x001fc400078e000a */
[----:B------:R-:W-:-:S05]  /*e3a0*/  @P4 IMAD.MOV.U32 R3, RZ, RZ, R11 ;  /* 0x000000ffff034224 */ /* 0x000fca00078e000b */
[----:B------:R0:W-:Y:S04]  /*e3b0*/  @P4 STG.E.U16 desc[UR40][R2.64+0xd0], R30 ;  /* 0x0000d01e02004986 */ /* 0x0001e8000c101528 */
[----:B------:R0:W-:Y:S02]  /*e3c0*/  @P1 STG.E.U16 desc[UR40][R10.64+0xd2], R31 ;  /* 0x0000d21f0a001986 */ /* 0x0001e4000c101528 */
.L_x_356:
[----:B------:R-:W-:Y:S05]  /*e3d0*/  BSYNC B0 ;  /* 0x0000000000007941 */ /* 0x000fea0003800000 */
.L_x_28:
[----:B------:R-:W-:Y:S01]  /*e3e0*/  ULDC UR4, c[0x0][0xc] ;  /* 0x0000030000047ab9 */ /* 0x000fe20000000800 */
[----:B------:R-:W-:Y:S01]  /*e3f0*/  ULDC UR5, c[0x0][0x10] ;  /* 0x0000040000057ab9 */ /* 0x000fe20000000800 */
[----:B0-----:R-:W0:Y:S01]  /*e400*/  LDC R3, c[0x0][0x14] ;  /* 0x00000500ff037b82 */ /* 0x001e220000000800 */
[----:B------:R-:W-:Y:S01]  /*e410*/  UIMAD.WIDE.U32 UR4, UR4, UR5, URZ ;  /* 0x00000005040472a5 */ /* 0x000fe2000f8e003f */
[----:B------:R-:W-:Y:S01]  /*e420*/  MOV R19, R17 ;  /* 0x0000001100137202 */ /* 0x000fe20000000f00 */
[----:B------:R-:W-:Y:S01]  /*e430*/  IMAD.MOV.U32 R2, RZ, RZ, -0x1 ;  /* 0xffffffffff027424 */ /* 0x000fe200078e00ff */
[----:B------:R-:W-:-:S03]  /*e440*/  PRMT R0, RZ, 0x7610, R0 ;  /* 0x00007610ff007816 */ /* 0x000fc60000000000 */
[----:B0-----:R-:W-:-:S04]  /*e450*/  IMAD.WIDE.U32 R18, R3, UR4, R18 ;  /* 0x0000000403127c25 */ /* 0x001fc8000f8e0012 */
[----:B------:R-:W-:Y:S01]  /*e460*/  IMAD R3, R3, UR5, RZ ;  /* 0x0000000503037c24 */ /* 0x000fe2000f8e02ff */
[----:B------:R-:W-:Y:S02]  /*e470*/  ULDC.64 UR4, c[0x0][0x650] ;  /* 0x0001940000047ab9 */ /* 0x000fe40000000a00 */
[----:B------:R-:W-:Y:S01]  /*e480*/  ISETP.GE.U32.AND P0, PT, R18, UR4, PT ;  /* 0x0000000412007c0c */ /* 0x000fe2000bf06070 */
[----:B------:R-:W-:Y:S02]  /*e490*/  IMAD.IADD R17, R19, 0x1, R3 ;  /* 0x0000000113117824 */ /* 0x000fe400078e0203 */
[----:B------:R-:W-:-:S03]  /*e4a0*/  IMAD.MOV.U32 R19, RZ, RZ, -0x1 ;  /* 0xffffffffff137424 */ /* 0x000fc600078e00ff */
[----:B------:R-:W-:-:S13]  /*e4b0*/  ISETP.GE.U32.AND.EX P0, PT, R17, UR5, PT, P0 ;  /* 0x0000000511007c0c */ /* 0x000fda000bf06100 */
[----:B------:R-:W-:Y:S05]  /*e4c0*/  @P0 BRA `(.L_x_357) ;  /* 0x0000000400700947 */ /* 0x000fea0003800000 */
[----:B------:R-:W0:Y:S01]  /*e4d0*/  S2R R10, SR_CTAID.X ;  /* 0x00000000000a7919 */ /* 0x000e220000002500 */
[----:B------:R-:W1:Y:S01]  /*e4e0*/  LDC.64 R8, c[0x0][0x628] ;  /* 0x00018a00ff087b82 */ /* 0x000e620000000a00 */
[----:B------:R-:W-:Y:S01]  /*e4f0*/  ULDC UR4, c[0x0][0x150] ;  /* 0x0000540000047ab9 */ /* 0x000fe20000000800 */
[----:B------:R-:W-:Y:S01]  /*e500*/  IMAD.MOV.U32 R6, RZ, RZ, R18 ;  /* 0x000000ffff067224 */ /* 0x000fe200078e0012 */
[----:B------:R-:W0:Y:S01]  /*e510*/  S2R R20, SR_CTAID.Y ;  /* 0x0000000000147919 */ /* 0x000e220000002600 */
[----:B------:R-:W-:-:S04]  /*e520*/  MOV R7, R17 ;  /* 0x0000001100077202 */ /* 0x000fc80000000f00 */
[----:B---34-:R-:W3:Y:S08]  /*e530*/  LDC R15, c[0x0][0x144] ;  /* 0x00005100ff0f7b82 */ /* 0x018ef00000000800 */
[----:B------:R-:W4:Y:S08]  /*e540*/  LDC R0, c[0x0][0x630] ;  /* 0x00018c00ff007b82 */ /* 0x000f300000000800 */
[----:B------:R-:W2:Y:S01]  /*e550*/  LDC.64 R12, c[0x0][0x620] ;  /* 0x00018800ff0c7b82 */ /* 0x000ea20000000a00 */
[----:B-1----:R-:W-:-:S04]  /*e560*/  ISETP.NE.U32.AND P0, PT, R8, RZ, PT ;  /* 0x000000ff0800720c */ /* 0x002fc80003f05070 */
[----:B------:R-:W-:Y:S02]  /*e570*/  ISETP.NE.AND.EX P0, PT, R9, RZ, PT, P0 ;  /* 0x000000ff0900720c */ /* 0x000fe40003f05300 */
[----:B0-----:R-:W-:-:S05]  /*e580*/  I2FP.F32.U32 R2, R10 ;  /* 0x0000000a00027245 */ /* 0x001fca0000201000 */
[----:B------:R-:W-:-:S04]  /*e590*/  FMUL R2, R2, UR4 ;  /* 0x0000000402027c20 */ /* 0x000fc80008400000 */
[----:B------:R0:W1:Y:S02]  /*e5a0*/  F2I.U32.TRUNC.NTZ R14, R2 ;  /* 0x00000002000e7305 */ /* 0x000064000020f000 */
[----:B---34-:R-:W-:Y:S05]  /*e5b0*/  @!P0 BRA `(.L_x_358) ;  /* 0x0000000000288947 */ /* 0x018fea0003800000 */
[----:B------:R-:W3:Y:S02]  /*e5c0*/  LDC R3, c[0x0][0x634] ;  /* 0x00018d00ff037b82 */ /* 0x000ee40000000800 */
[----:B---3--:R-:W-:-:S05]  /*e5d0*/  IADD3 R7, P0, R18, R3, RZ ;  /* 0x0000000312077210 */ /* 0x008fca0007f1e0ff */
[----:B------:R-:W-:-:S04]  /*e5e0*/  IMAD.X R11, RZ, RZ, R17, P0 ;  /* 0x000000ffff0b7224 */ /* 0x000fc800000e0611 */
[----:B0-----:R-:W-:-:S04]  /*e5f0*/  IMAD.WIDE.U32 R2, R11, R8, RZ ;  /* 0x000000080b027225 */ /* 0x001fc800078e00ff */
[----:B------:R-:W-:-:S04]  /*e600*/  IMAD.WIDE.U32 R4, P0, R7, R9, R2 ;  /* 0x0000000907047225 */ /* 0x000fc80007800002 */
[----:B------:R-:W-:-:S04]  /*e610*/  IMAD.WIDE.U32 R2, R7, R8, RZ ;  /* 0x0000000807027225 */ /* 0x000fc800078e00ff */
[----:B------:R-:W-:Y:S01]  /*e620*/  IMAD.X R7, RZ, RZ, RZ, P0 ;  /* 0x000000ffff077224 */ /* 0x000fe200000e06ff */
[----:B------:R-:W-:Y:S01]  /*e630*/  IADD3 RZ, P0, R3, R4, RZ ;  /* 0x0000000403ff7210 */ /* 0x000fe20007f1e0ff */
[----:B------:R-:W-:-:S04]  /*e640*/  IMAD.MOV.U32 R6, RZ, RZ, R5 ;  /* 0x000000ffff067224 */ /* 0x000fc800078e0005 */
[----:B------:R-:W-:-:S08]  /*e650*/  IMAD.WIDE.U32.X R6, R11, R9, R6, P0 ;  /* 0x000000090b067225 */ /* 0x000fd000000e0406 */
.L_x_358:
[----:B------:R-:W3:Y:S01]  /*e660*/  LDC.64 R24, c[0x0][0x640] ;  /* 0x00019000ff187b82 */ /* 0x000ee20000000a00 */
[-C--:B------:R-:W-:Y:S01]  /*e670*/  SHF.R.U64 R11, R6, R0.reuse, R7 ;  /* 0x00000000060b7219 */ /* 0x080fe20000001207 */
[----:B------:R-:W-:Y:S01]  /*e680*/  IMAD.MOV.U32 R19, RZ, RZ, R17 ;  /* 0x000000ffff137224 */ /* 0x000fe200078e0011 */
[----:B------:R-:W-:Y:S01]  /*e690*/  SHF.R.U32.HI R0, RZ, R0, R7 ;  /* 0x00000000ff007219 */ /* 0x000fe20000011607 */
[----:B------:R-:W-:Y:S01]  /*e6a0*/  ULDC UR4, c[0x0][0x154] ;  /* 0x0000550000047ab9 */ /* 0x000fe20000000800 */
[----:B------:R-:W-:Y:S01]  /*e6b0*/  IADD3 R5, P0, RZ, -R11, RZ ;  /* 0x8000000bff057210 */ /* 0x000fe20007f1e0ff */
[----:B------:R-:W-:Y:S01]  /*e6c0*/  IMAD.MOV.U32 R7, RZ, RZ, 0x1 ;  /* 0x00000001ff077424 */ /* 0x000fe200078e00ff */
[----:B-1----:R-:W-:Y:S01]  /*e6d0*/  IADD3 R14, -R14, RZ, RZ ;  /* 0x000000ff0e0e7210 */ /* 0x002fe20007ffe1ff */
[----:B------:R-:W1:Y:S02]  /*e6e0*/  LDC R4, c[0x0][0x618] ;  /* 0x00018600ff047b82 */ /* 0x000e640000000800 */
[----:B------:R-:W-:-:S04]  /*e6f0*/  IMAD.X R3, RZ, RZ, ~R0, P0 ;  /* 0x000000ffff037224 */ /* 0x000fc800000e0e00 */
[-C--:B--2---:R-:W-:Y:S02]  /*e700*/  IMAD R0, R3, R12.reuse, RZ ;  /* 0x0000000c03007224 */ /* 0x084fe400078e02ff */
[----:B------:R-:W2:Y:S01]  /*e710*/  LDC R6, c[0x0][0x608] ;  /* 0x00018200ff067b82 */ /* 0x000ea20000000800 */
[----:B0-----:R-:W-:-:S04]  /*e720*/  IMAD.WIDE.U32 R2, R5, R12, R18 ;  /* 0x0000000c05027225 */ /* 0x001fc800078e0012 */
[----:B------:R-:W-:Y:S01]  /*e730*/  IMAD R5, R5, R13, R0 ;  /* 0x0000000d05057224 */ /* 0x000fe200078e0200 */
[----:B------:R-:W-:Y:S01]  /*e740*/  I2FP.F32.U32 R0, R20 ;  /* 0x0000001400007245 */ /* 0x000fe20000201000 */
[----:B------:R-:W-:Y:S01]  /*e750*/  IMAD R19, R15, R14, R10 ;  /* 0x0000000e0f137224 */ /* 0x000fe200078e020a */
[----:B------:R-:W0:Y:S01]  /*e760*/  LDC R22, c[0x0][0x658] ;  /* 0x00019600ff167b82 */ /* 0x000e220000000800 */
[----:B------:R-:W-:Y:S01]  /*e770*/  IMAD.IADD R3, R3, 0x1, R5 ;  /* 0x0000000103037824 */ /* 0x000fe200078e0205 */
[----:B---3--:R-:W-:Y:S01]  /*e780*/  ISETP.NE.U32.AND P0, PT, R24, RZ, PT ;  /* 0x000000ff1800720c */ /* 0x008fe20003f05070 */
[----:B------:R-:W-:Y:S01]  /*e790*/  FMUL R0, R0, UR4 ;  /* 0x0000000400007c20 */ /* 0x000fe20008400000 */
[----:B------:R-:W-:Y:S02]  /*e7a0*/  IMAD.MOV.U32 R5, RZ, RZ, -0x1 ;  /* 0xffffffffff057424 */ /* 0x000fe400078e00ff */
[----:B------:R-:W-:Y:S01]  /*e7b0*/  ISETP.NE.AND.EX P0, PT, R25, RZ, PT, P0 ;  /* 0x000000ff1900720c */ /* 0x000fe20003f05300 */
[----:B------:R3:W4:Y:S01]  /*e7c0*/  F2I.U32.TRUNC.NTZ R12, R0 ;  /* 0x00000000000c7305 */ /* 0x000722000020f000 */
[----:B------:R-:W3:Y:S01]  /*e7d0*/  LDC R15, c[0x0][0x148] ;  /* 0x00005200ff0f7b82 */ /* 0x000ee20000000800 */
[----:B-1----:R-:W-:-:S02]  /*e7e0*/  SHF.R.U64 R10, R2, R4, R3 ;  /* 0x00000004020a7219 */ /* 0x002fc40000001203 */
[----:B------:R-:W-:-:S05]  /*e7f0*/  SHF.R.U32.HI R3, RZ, R4, R3 ;  /* 0x00000004ff037219 */ /* 0x000fca0000011603 */
[----:B------:R-:W1:Y:S01]  /*e800*/  LDC R14, c[0x0][0x600] ;  /* 0x00018000ff0e7b82 */ /* 0x000e620000000800 */
[-CC-:B--2---:R-:W-:Y:S02]  /*e810*/  SHF.R.U64 R8, R10, R6.reuse, R3.reuse ;  /* 0x000000060a087219 */ /* 0x184fe40000001203 */
[----:B------:R-:W-:-:S05]  /*e820*/  SHF.R.U32.HI R3, RZ, R6, R3 ;  /* 0x00000006ff037219 */ /* 0x000fca0000011603 */
[----:B------:R-:W2:Y:S01]  /*e830*/  LDC R26, c[0x0][0x648] ;  /* 0x00019200ff1a7b82 */ /* 0x000ea20000000800 */
[-C--:B0-----:R-:W-:Y:S02]  /*e840*/  SHF.L.U32 R5, R5, R22.reuse, RZ ;  /* 0x0000001605057219 */ /* 0x081fe400000006ff */
[-CC-:B------:R-:W-:Y:S02]  /*e850*/  SHF.R.U64 R13, R8, R22.reuse, R3.reuse ;  /* 0x00000016080d7219 */ /* 0x180fe40000001203 */
[-C--:B------:R-:W-:Y:S02]  /*e860*/  SHF.R.U32.HI R3, RZ, R22.reuse, R3 ;  /* 0x00000016ff037219 */ /* 0x080fe40000011603 */
[----:B------:R-:W-:Y:S01]  /*e870*/  SHF.L.U32 R22, R7, R22, RZ ;  /* 0x0000001607167219 */ /* 0x000fe200000006ff */
[----:B------:R-:W0:Y:S01]  /*e880*/  LDC R27, c[0x0][0x638] ;  /* 0x00018e00ff1b7b82 */ /* 0x000e220000000800 */
[----:B------:R-:W-:Y:S02]  /*e890*/  LOP3.LUT R21, RZ, R5, RZ, 0x33, !PT ;  /* 0x00000005ff157212 */ /* 0x000fe400078e33ff */
[----:B------:R-:W-:-:S05]  /*e8a0*/  MOV R2, R13 ;  /* 0x0000000d00027202 */ /* 0x000fca0000000f00 */
[----:B------:R-:W0:Y:S01]  /*e8b0*/  LDC R28, c[0x0][0x610] ;  /* 0x00018400ff1c7b82 */ /* 0x000e220000000800 */
[----:B----4-:R-:W-:Y:S05]  /*e8c0*/  @!P0 BRA `(.L_x_359) ;  /* 0x0000000000288947 */ /* 0x010fea0003800000 */
[----:B---3--:R-:W3:Y:S02]  /*e8d0*/  LDC R0, c[0x0][0x64c] ;  /* 0x00019300ff007b82 */ /* 0x008ee40000000800 */
[----:B---3--:R-:W-:-:S05]  /*e8e0*/  IADD3 R7, P0, R13, R0, RZ ;  /* 0x000000000d077210 */ /* 0x008fca0007f1e0ff */
[----:B------:R-:W-:-:S04]  /*e8f0*/  IMAD.X R9, RZ, RZ, R3, P0 ;  /* 0x000000ffff097224 */ /* 0x000fc800000e0603 */
[----:B------:R-:W-:-:S04]  /*e900*/  IMAD.WIDE.U32 R2, R9, R24, RZ ;  /* 0x0000001809027225 */ /* 0x000fc800078e00ff */
[----:B------:R-:W-:-:S04]  /*e910*/  IMAD.WIDE.U32 R4, P0, R7, R25, R2 ;  /* 0x0000001907047225 */ /* 0x000fc80007800002 */
[----:B------:R-:W-:-:S04]  /*e920*/  IMAD.WIDE.U32 R2, R7, R24, RZ ;  /* 0x0000001807027225 */ /* 0x000fc800078e00ff */
[----:B------:R-:W-:Y:S01]  /*e930*/  IMAD.X R7, RZ, RZ, RZ, P0 ;  /* 0x000000ffff077224 */ /* 0x000fe200000e06ff */
[----:B------:R-:W-:Y:S01]  /*e940*/  IADD3 RZ, P0, R3, R4, RZ ;  /* 0x0000000403ff7210 */ /* 0x000fe20007f1e0ff */
[----:B------:R-:W-:-:S04]  /*e950*/  IMAD.MOV.U32 R6, RZ, RZ, R5 ;  /* 0x000000ffff067224 */ /* 0x000fc800078e0005 */
[----:B------:R-:W-:-:S08]  /*e960*/  IMAD.WIDE.U32.X R2, R9, R25, R6, P0 ;  /* 0x0000001909027225 */ /* 0x000fd000000e0406 */
.L_x_359:
[----:B------:R-:W4:Y:S01]  /*e970*/  LDC R4, c[0x0][0x65c] ;  /* 0x00019700ff047b82 */ /* 0x000f220000000800 */
[----:B--23--:R-:W-:Y:S01]  /*e980*/  SHF.R.U64 R0, R2, R26, R3 ;  /* 0x0000001a02007219 */ /* 0x00cfe20000001203 */
[----:B------:R-:W-:Y:S01]  /*e990*/  IMAD.MOV R12, RZ, RZ, -R12 ;  /* 0x000000ffff0c7224 */ /* 0x000fe200078e0a0c */
[----:B------:R-:W-:Y:S02]  /*e9a0*/  LOP3.LUT R3, R8, R21, RZ, 0xc0, !PT ;  /* 0x0000001508037212 */ /* 0x000fe400078ec0ff */
[----:B-1----:R-:W-:Y:S01]  /*e9b0*/  IADD3 R5, R14, -0x1, RZ ;  /* 0xffffffff0e057810 */ /* 0x002fe20007ffe0ff */
[----:B------:R-:W-:Y:S02]  /*e9c0*/  IMAD.MOV R2, RZ, RZ, -R0 ;  /* 0x000000ffff027224 */ /* 0x000fe400078e0a00 */
[----:B------:R-:W-:Y:S01]  /*e9d0*/  IMAD R22, R22, R0, R3 ;  /* 0x0000000016167224 */ /* 0x000fe200078e0203 */
[----:B------:R-:W-:Y:S01]  /*e9e0*/  LOP3.LUT R3, R10, R5, RZ, 0xc0, !PT ;  /* 0x000000050a037212 */ /* 0x000fe200078ec0ff */
[----:B0-----:R-:W-:-:S02]  /*e9f0*/  IMAD R0, R2, R27, R13 ;  /* 0x0000001b02007224 */ /* 0x001fc400078e020d */
[----:B------:R-:W-:Y:S02]  /*ea00*/  IMAD.MOV.U32 R2, RZ, RZ, 0x1 ;  /* 0x00000001ff027424 */ /* 0x000fe400078e00ff */
[----:B------:R-:W-:-:S03]  /*ea10*/  IMAD R3, R0, R14, R3 ;  /* 0x0000000e00037224 */ /* 0x000fc600078e0203 */
[----:B------:R-:W-:Y:S01]  /*ea20*/  PRMT R0, R2, 0x7610, R0 ;  /* 0x0000761002007816 */ /* 0x000fe20000000000 */
[----:B------:R-:W-:Y:S01]  /*ea30*/  IMAD.MOV.U32 R2, RZ, RZ, R11 ;  /* 0x000000ffff027224 */ /* 0x000fe200078e000b */
[----:B----4-:R-:W-:-:S13]  /*ea40*/  ISETP.NE.AND P0, PT, R4, 0x1, PT ;  /* 0x000000010400780c */ /* 0x010fda0003f05270 */
[----:B------:R-:W-:-:S04]  /*ea50*/  @P0 IMAD R19, R15, R12, R20 ;  /* 0x0000000c0f130224 */ /* 0x000fc800078e0214 */
[----:B------:R-:W-:-:S05]  /*ea60*/  IMAD R22, R22, R28, R19 ;  /* 0x0000001c16167224 */ /* 0x000fca00078e0213 */
[----:B------:R-:W-:Y:S02]  /*ea70*/  SEL R19, R3, R22, !P0 ;  /* 0x0000001603137207 */ /* 0x000fe40004000000 */
[----:B------:R-:W-:-:S07]  /*ea80*/  SEL R22, R22, R3, !P0 ;  /* 0x0000000316167207 */ /* 0x000fce0004000000 */
.L_x_357:
[----:B------:R-:W-:-:S13]  /*ea90*/  LOP3.LUT P0, RZ, R0, 0xff, RZ, 0xc0, !PT ;  /* 0x000000ff00ff7812 */ /* 0x000fda000780c0ff */
[----:B------:R-:W-:Y:S05]  /*eaa0*/  @P0 BRA `(.L_x_360) ;  /* 0xffffff24003c0947 */ /* 0x000fea000383ffff */
[----:B------:R-:W-:Y:S05]  /*eab0*/  EXIT ;  /* 0x000000000000794d */ /* 0x000fea0003800000 */
.L_x_3:
[----:B0-----:R-:W-:Y:S01]  /*eac0*/  ULDC.64 UR4, c[0x0][0x650] ;  /* 0x0001940000047ab9 */ /* 0x001fe20000000a00 */
        /* <DEDUP_REMOVED lines=25> */
.L_x_362:
[--C-:B------:R-:W-:Y:S01]  /*ec60*/  SHF.R.U64 R12, R10, R2, R11.reuse ;  /* 0x000000020a0c7219 */ /* 0x100fe2000000120b */
[----:B------:R-:W0:Y:S01]  /*ec70*/  LDC R8, c[0x0][0x618] ;  /* 0x00018600ff087b82 */ /* 0x000e220000000800 */
[----:B------:R-:W-:Y:S01]  /*ec80*/  I2FP.F32.U32 R6, R4 ;  /* 0x0000000400067245 */ /* 0x000fe20000201000 */
[----:B------:R-:W-:Y:S01]  /*ec90*/  ULDC UR4, c[0x0][0x150] ;  /* 0x0000540000047ab9 */ /* 0x000fe20000000800 */
[----:B------:R-:W-:Y:S01]  /*eca0*/  SHF.R.U32.HI R2, RZ, R2, R11 ;  /* 0x00000002ff027219 */ /* 0x000fe2000001160b */
[----:B------:R-:W-:Y:S01]  /*ecb0*/  IMAD.MOV.U32 R19, RZ, RZ, R17 ;  /* 0x000000ffff137224 */ /* 0x000fe200078e0011 */
[----:B------:R-:W-:Y:S01]  /*ecc0*/  IADD3 R5, P0, RZ, -R12, RZ ;  /* 0x8000000cff057210 */ /* 0x000fe20007f1e0ff */
[----:B------:R-:W-:Y:S01]  /*ecd0*/  FMUL R11, R6, UR4 ;  /* 0x00000004060b7c20 */ /* 0x000fe20008400000 */
[----:B------:R-:W-:Y:S01]  /*ece0*/  ULDC UR4, c[0x0][0x154] ;  /* 0x0000550000047ab9 */ /* 0x000fe20000000800 */
[----:B------:R-:W1:Y:S02]  /*ecf0*/  LDC.64 R24, c[0x0][0x640] ;  /* 0x00019000ff187b82 */ /* 0x000e640000000a00 */
[----:B------:R-:W-:-:S02]  /*ed00*/  IMAD.X R9, RZ, RZ, ~R2, P0 ;  /* 0x000000ffff097224 */ /* 0x000fc400000e0e02 */
[----:B------:R-:W2:Y:S01]  /*ed10*/  F2I.U32.TRUNC.NTZ R11, R11 ;  /* 0x0000000b000b7305 */ /* 0x000ea2000020f000 */
[----:B------:R-:W-:-:S03]  /*ed20*/  IMAD.WIDE.U32 R6, R5, R20, R18 ;  /* 0x0000001405067225 */ /* 0x000fc600078e0012 */
[----:B------:R-:W3:Y:S01]  /*ed30*/  LDC R13, c[0x0][0x144] ;  /* 0x00005100ff0d7b82 */ /* 0x000ee20000000800 */
[----:B------:R-:W-:-:S04]  /*ed40*/  IMAD R2, R9, R20, RZ ;  /* 0x0000001409027224 */ /* 0x000fc800078e02ff */
[----:B------:R-:W-:-:S03]  /*ed50*/  IMAD R5, R5, R21, R2 ;  /* 0x0000001505057224 */ /* 0x000fc600078e0202 */
[----:B------:R-:W4:Y:S01]  /*ed60*/  LDC R14, c[0x0][0x608] ;  /* 0x00018200ff0e7b82 */ /* 0x000f220000000800 */
[----:B------:R-:W-:Y:S01]  /*ed70*/  IMAD.IADD R5, R7, 0x1, R5 ;  /* 0x0000000107057824 */ /* 0x000fe200078e0205 */
[----:B--2---:R-:W-:-:S04]  /*ed80*/  IADD3 R2, -R11, RZ, RZ ;  /* 0x000000ff0b027210 */ /* 0x004fc80007ffe1ff */
[-CC-:B0-----:R-:W-:Y:S02]  /*ed90*/  SHF.R.U64 R10, R6, R8.reuse, R5.reuse ;  /* 0x00000008060a7219 */ /* 0x181fe40000001205 */
[----:B------:R-:W0:Y:S01]  /*eda0*/  LDC R9, c[0x0][0x658] ;  /* 0x00019600ff097b82 */ /* 0x000e220000000800 */
[----:B------:R-:W-:Y:S02]  /*edb0*/  I2FP.F32.U32 R6, R3 ;  /* 0x0000000300067245 */ /* 0x000fe40000201000 */
[----:B-1----:R-:W-:Y:S02]  /*edc0*/  ISETP.NE.U32.AND P0, PT, R24, RZ, PT ;  /* 0x000000ff1800720c */ /* 0x002fe40003f05070 */
[----:B------:R-:W-:Y:S01]  /*edd0*/  SHF.R.U32.HI R5, RZ, R8, R5 ;  /* 0x00000008ff057219 */ /* 0x000fe20000011605 */
[----:B------:R-:W-:Y:S01]  /*ede0*/  FMUL R6, R6, UR4 ;  /* 0x0000000406067c20 */ /* 0x000fe20008400000 */
[----:B------:R-:W-:Y:S01]  /*edf0*/  ISETP.NE.AND.EX P0, PT, R25, RZ, PT, P0 ;  /* 0x000000ff1900720c */ /* 0x000fe20003f05300 */
[----:B------:R-:W1:Y:S01]  /*ee00*/  LDC R20, c[0x0][0x148] ;  /* 0x00005200ff147b82 */ /* 0x000e620000000800 */
[----:B---3--:R-:W-:-:S02]  /*ee10*/  IMAD R22, R13, R2, R4 ;  /* 0x000000020d167224 */ /* 0x008fc400078e0204 */
[----:B------:R-:W-:Y:S02]  /*ee20*/  IMAD.MOV.U32 R8, RZ, RZ, -0x1 ;  /* 0xffffffffff087424 */ /* 0x000fe400078e00ff */
[----:B------:R-:W-:-:S03]  /*ee30*/  IMAD.MOV.U32 R4, RZ, RZ, 0x1 ;  /* 0x00000001ff047424 */ /* 0x000fc600078e00ff */
[----:B------:R-:W2:Y:S01]  /*ee40*/  LDC R19, c[0x0][0x600] ;  /* 0x00018000ff137b82 */ /* 0x000ea20000000800 */
[-CC-:B----4-:R-:W-:Y:S02]  /*ee50*/  SHF.R.U64 R13, R10, R14.reuse, R5.reuse ;  /* 0x0000000e0a0d7219 */ /* 0x190fe40000001205 */
[----:B------:R-:W-:Y:S02]  /*ee60*/  SHF.R.U32.HI R2, RZ, R14, R5 ;  /* 0x0000000eff027219 */ /* 0x000fe40000011605 */
[----:B------:R3:W4:Y:S03]  /*ee70*/  F2I.U32.TRUNC.NTZ R14, R6 ;  /* 0x00000006000e7305 */ /* 0x000726000020f000 */
[----:B------:R-:W1:Y:S01]  /*ee80*/  LDC R21, c[0x0][0x648] ;  /* 0x00019200ff157b82 */ /* 0x000e620000000800 */
[-C--:B0-----:R-:W-:Y:S02]  /*ee90*/  SHF.R.U64 R15, R13, R9.reuse, R2 ;  /* 0x000000090d0f7219 */ /* 0x081fe40000001202 */
[----:B------:R-:W-:-:S02]  /*eea0*/  SHF.L.U32 R8, R8, R9, RZ ;  /* 0x0000000908087219 */ /* 0x000fc400000006ff */
[-C--:B------:R-:W-:Y:S01]  /*eeb0*/  SHF.L.U32 R26, R4, R9.reuse, RZ ;  /* 0x00000009041a7219 */ /* 0x080fe200000006ff */
[----:B------:R-:W-:Y:S01]  /*eec0*/  IMAD.MOV.U32 R4, RZ, RZ, R15 ;  /* 0x000000ffff047224 */ /* 0x000fe200078e000f */
[----:B------:R-:W-:Y:S01]  /*eed0*/  SHF.R.U32.HI R5, RZ, R9, R2 ;  /* 0x00000009ff057219 */ /* 0x000fe20000011602 */
[----:B------:R-:W0:Y:S01]  /*eee0*/  LDC R23, c[0x0][0x638] ;  /* 0x00018e00ff177b82 */ /* 0x000e220000000800 */
[----:B------:R-:W-:-:S07]  /*eef0*/  LOP3.LUT R28, RZ, R8, RZ, 0x33, !PT ;  /* 0x00000008ff1c7212 */ /* 0x000fce00078e33ff */
[----:B------:R-:W0:Y:S01]  /*ef00*/  LDC R27, c[0x0][0x610] ;  /* 0x00018400ff1b7b82 */ /* 0x000e220000000800 */
        /* <DEDUP_REMOVED lines=11> */
.L_x_363:
[----:B------:R-:W3:Y:S01]  /*efc0*/  LDC R2, c[0x0][0x65c] ;  /* 0x00019700ff027b82 */ /* 0x000ee20000000800 */
[----:B-1----:R-:W-:Y:S01]  /*efd0*/  SHF.R.U64 R5, R4, R21, R5 ;  /* 0x0000001504057219 */ /* 0x002fe20000001205 */
[----:B------:R-:W-:Y:S02]  /*efe0*/  IMAD.MOV R14, RZ, RZ, -R14 ;  /* 0x000000ffff0e7224 */ /* 0x000fe400078e0a0e */
[----:B--2---:R-:W-:Y:S02]  /*eff0*/  VIADD R9, R19, 0xffffffff ;  /* 0xffffffff13097836 */ /* 0x004fe40000000000 */
[----:B------:R-:W-:Y:S02]  /*f000*/  IMAD.MOV R4, RZ, RZ, -R5 ;  /* 0x000000ffff047224 */ /* 0x000fe400078e0a05 */
[----:B------:R-:W-:Y:S01]  /*f010*/  IMAD.MOV.U32 R6, RZ, RZ, R12 ;  /* 0x000000ffff067224 */ /* 0x000fe200078e000c */
[----:B---3--:R-:W-:Y:S02]  /*f020*/  ISETP.NE.AND P0, PT, R2, 0x1, PT ;  /* 0x000000010200780c */ /* 0x008fe40003f05270 */
[----:B------:R-:W-:-:S05]  /*f030*/  LOP3.LUT R2, R13, R28, RZ, 0xc0, !PT ;  /* 0x0000001c0d027212 */ /* 0x000fca00078ec0ff */
[----:B------:R-:W-:Y:S01]  /*f040*/  IMAD R7, R26, R5, R2 ;  /* 0x000000051a077224 */ /* 0x000fe200078e0202 */
[----:B------:R-:W-:Y:S01]  /*f050*/  MOV R5, 0x1 ;  /* 0x0000000100057802 */ /* 0x000fe20000000f00 */
[----:B0-----:R-:W-:-:S04]  /*f060*/  IMAD R2, R4, R23, R15 ;  /* 0x0000001704027224 */ /* 0x001fc800078e020f */
[----:B------:R-:W-:Y:S01]  /*f070*/  @P0 IMAD R22, R20, R14, R3 ;  /* 0x0000000e14160224 */ /* 0x000fe200078e0203 */
[----:B------:R-:W-:-:S03]  /*f080*/  LOP3.LUT R3, R10, R9, RZ, 0xc0, !PT ;  /* 0x000000090a037212 */ /* 0x000fc600078ec0ff */
[----:B------:R-:W-:Y:S02]  /*f090*/  IMAD R7, R7, R27, R22 ;  /* 0x0000001b07077224 */ /* 0x000fe400078e0216 */
[----:B------:R-:W-:Y:S01]  /*f0a0*/  IMAD R4, R2, R19, R3 ;  /* 0x0000001302047224 */ /* 0x000fe200078e0203 */
[----:B------:R-:W-:-:S04]  /*f0b0*/  PRMT R2, R5, 0x7610, R2 ;  /* 0x0000761005027816 */ /* 0x000fc80000000002 */
[----:B------:R-:W-:Y:S02]  /*f0c0*/  SEL R13, R4, R7, !P0 ;  /* 0x00000007040d7207 */ /* 0x000fe40004000000 */
[----:B------:R-:W-:-:S07]  /*f0d0*/  SEL R7, R7, R4, !P0 ;  /* 0x0000000407077207 */ /* 0x000fce0004000000 */
.L_x_361:
[----:B------:R-:W-:-:S08]  /*f0e0*/  NOP ;  /* 0x0000000000007918 */ /* 0x000fd00000000000 */
[----:B------:R-:W0:-:S00]  /*f0f0*/  USETMAXREG.DEALLOC.CTAPOOL 0x28 ;  /* 0x00000028000079c8 */ /* 0x000e0000080e0500 */
[----:B0-----:R-:W-:-:S13]  /*f100*/  ISETP.NE.AND P0, PT, R0, RZ, PT ;  /* 0x000000ff0000720c */ /* 0x001fda0003f05270 */
[----:B------:R-:W-:Y:S05]  /*f110*/  @P0 EXIT ;  /* 0x000000000000094d */ /* 0x000fea0003800000 */
[----:B------:R-:W-:Y:S01]  /*f120*/  LOP3.LUT P0, RZ, R2, 0xff, RZ, 0xc0, !PT ;  /* 0x000000ff02ff7812 */ /* 0x000fe2000780c0ff */
[----:B------:R-:W-:Y:S02]  /*f130*/  IMAD.MOV.U32 R0, RZ, RZ, 0x1 ;  /* 0x00000001ff007424 */ /* 0x000fe400078e00ff */
[----:B------:R-:W-:-:S10]  /*f140*/  IMAD.MOV.U32 R11, RZ, RZ, RZ ;  /* 0x000000ffff0b7224 */ /* 0x000fd400078e00ff */
[----:B------:R-:W-:Y:S05]  /*f150*/  @!P0 BRA `(.L_x_364) ;  /* 0x0000000c004c8947 */ /* 0x000fea0003800000 */
[----:B------:R-:W0:Y:S01]  /*f160*/  LDC R0, c[0x0][0x28c] ;  /* 0x0000a300ff007b82 */ /* 0x000e220000000800 */
[----:B------:R-:W1:Y:S01]  /*f170*/  S2R R4, SR_TID.X ;  /* 0x0000000000047919 */ /* 0x000e620000002100 */
[----:B------:R-:W-:Y:S01]  /*f180*/  ULDC UR5, c[0x0][0x600] ;  /* 0x0001800000057ab9 */ /* 0x000fe20000000800 */
[----:B------:R-:W-:Y:S01]  /*f190*/  ULDC UR4, c[0x0][0xc] ;  /* 0x0000030000047ab9 */ /* 0x000fe20000000800 */
[----:B------:R-:W-:Y:S01]  /*f1a0*/  UIADD3 UR16, UR5, -0x1, URZ ;  /* 0xffffffff05107890 */ /* 0x000fe2000fffe03f */
[----:B------:R-:W-:Y:S01]  /*f1b0*/  BSSY B0, `(.L_x_364) ;  /* 0x00000cd000007945 */ /* 0x000fe20003800000 */
[----:B------:R-:W-:Y:S01]  /*f1c0*/  ULDC UR6, c[0x0][0x658] ;  /* 0x0001960000067ab9 */ /* 0x000fe20000000800 */
[----:B------:R-:W-:Y:S01]  /*f1d0*/  ULDC UR5, c[0x0][0x10] ;  /* 0x0000040000057ab9 */ /* 0x000fe20000000800 */
[----:B------:R-:W-:Y:S01]  /*f1e0*/  UMOV UR7, 0xffffffff ;  /* 0xffffffff00077882 */ /* 0x000fe20000000000 */
[----:B------:R-:W-:Y:S01]  /*f1f0*/  UMOV UR8, 0x1 ;  /* 0x0000000100087882 */ /* 0x000fe20000000000 */
[----:B------:R-:W-:Y:S01]  /*f200*/  UIMAD.WIDE.U32 UR4, UR4, UR5, URZ ;  /* 0x00000005040472a5 */ /* 0x000fe2000f8e003f */
[----:B------:R-:W-:Y:S01]  /*f210*/  MOV R12, 0x1 ;  /* 0x00000001000c7802 */ /* 0x000fe20000000f00 */
[----:B------:R-:W-:Y:S01]  /*f220*/  USHF.L.U32 UR7, UR7, UR6, URZ ;  /* 0x0000000607077299 */ /* 0x000fe2000800063f */
[----:B------:R-:W-:Y:S01]  /*f230*/  LOP3.LUT R10, R16, 0x2, RZ, 0xfc, !PT ;  /* 0x00000002100a7812 */ /* 0x000fe200078efcff */
[----:B------:R-:W-:Y:S01]  /*f240*/  USHF.L.U32 UR18, UR8, UR6, URZ ;  /* 0x0000000608127299 */ /* 0x000fe2000800063f */
[----:B------:R-:W-:Y:S01]  /*f250*/  IMAD.MOV.U32 R11, RZ, RZ, RZ ;  /* 0x000000ffff0b7224 */ /* 0x000fe200078e00ff */
[----:B------:R-:W-:Y:S01]  /*f260*/  ULOP3.LUT UR17, URZ, UR7, URZ, 0x33, !UPT ;  /* 0x000000073f117292 */ /* 0x000fe2000f8e333f */
[----:B------:R-:W-:Y:S01]  /*f270*/  ULDC UR6, c[0x0][0x14] ;  /* 0x0000050000067ab9 */ /* 0x000fe20000000800 */
[----:B------:R-:W-:Y:S01]  /*f280*/  ULDC.64 UR22, c[0x0][0x198] ;  /* 0x0000660000167ab9 */ /* 0x000fe20000000a00 */
[----:B------:R-:W-:-:S02]  /*f290*/  UIMAD.WIDE.U32 UR20, UR4, UR6, URZ ;  /* 0x00000006041472a5 */ /* 0x000fc4000f8e003f */
[----:B------:R-:W-:Y:S01]  /*f2a0*/  UIMAD UR13, UR5, UR6, URZ ;  /* 0x00000006050d72a4 */ /* 0x000fe2000f8e023f */
[----:B0-----:R-:W-:-:S03]  /*f2b0*/  VIADD R0, R0, 0x1f ;  /* 0x0000001f00007836 */ /* 0x001fc60000000000 */
[----:B------:R-:W-:Y:S02]  /*f2c0*/  UIADD3 UR13, UR21, UR13, URZ ;  /* 0x0000000d150d7290 */ /* 0x000fe4000fffe03f */
[----:B------:R-:W-:-:S04]  /*f2d0*/  SHF.R.S32.HI R3, RZ, 0x1f, R0 ;  /* 0x0000001fff037819 */ /* 0x000fc80000011400 */
[----:B------:R-:W-:Y:S01]  /*f2e0*/  LEA.HI R3, R3, R0, RZ, 0x5 ;  /* 0x0000000003037211 */ /* 0x000fe200078f28ff */
[----:B------:R-:W-:Y:S01]  /*f2f0*/  IMAD.MOV.U32 R0, RZ, RZ, 0x1 ;  /* 0x00000001ff007424 */ /* 0x000fe200078e00ff */
[C---:B-1----:R-:W-:Y:S02]  /*f300*/  LOP3.LUT P2, RZ, R4.reuse, 0x7f, RZ, 0xc0, !PT ;  /* 0x0000007f04ff7812 */ /* 0x042fe4000784c0ff */
[----:B------:R-:W-:Y:S02]  /*f310*/  SHF.R.S32.HI R8, RZ, 0x5, R3 ;  /* 0x00000005ff087819 */ /* 0x000fe40000011403 */
[----:B------:R-:W-:-:S03]  /*f320*/  LOP3.LUT P0, RZ, R4, 0x1f, RZ, 0xc0, !PT ;  /* 0x0000001f04ff7812 */ /* 0x000fc6000780c0ff */
[----:B------:R-:W-:Y:S01]  /*f330*/  VIADD R9, R8, 0x1 ;  /* 0x0000000108097836 */ /* 0x000fe20000000000 */
[----:B------:R-:W-:-:S13]  /*f340*/  PLOP3.LUT P0, PT, P0, P2, PT, 0x8a, 0x0 ;  /* 0x000000000000781c */ /* 0x000fda0000705172 */
.L_x_376:
[----:B------:R-:W-:-:S03]  /*f350*/  UMOV UR4, 0xffffffff ;  /* 0xffffffff00047882 */ /* 0x000fc60000000000 */
[----:B------:R-:W-:Y:S05]  /*f360*/  BRA.DIV UR4, `(.L_x_365) ;  /* 0x0000001204207947 */ /* 0x000fea000b800000 */
[----:B------:R-:W-:-:S13]  /*f370*/  ELECT P6, URZ, PT ;  /* 0x00000000003f782f */ /* 0x000fda00038c0000 */
.L_x_390:
[----:B------:R-:W0:Y:S01]  /*f380*/  LDC R2, c[0x0][0x28c] ;  /* 0x0000a300ff027b82 */ /* 0x000e220000000800 */
[----:B------:R-:W-:Y:S01]  /*f390*/  BSSY B1, `(.L_x_366) ;  /* 0x0000037000017945 */ /* 0x000fe20003800000 */
[----:B0-----:R-:W-:-:S13]  /*f3a0*/  ISETP.LT.OR P6, PT, R2, 0x1, !P6 ;  /* 0x000000010200780c */ /* 0x001fda00077c1670 */
[----:B------:R-:W-:Y:S05]  /*f3b0*/  @P6 BRA `(.L_x_367) ;  /* 0x0000000000d06947 */ /* 0x000fea0003800000 */
[----:B------:R-:W-:Y:S01]  /*f3c0*/  IMAD R13, R13, 0x70, RZ ;  /* 0x000000700d0d7824 */ /* 0x000fe200078e02ff */
[----:B------:R-:W-:Y:S01]  /*f3d0*/  MOV R2, R9 ;  /* 0x0000000900027202 */ /* 0x000fe20000000f00 */
[----:B------:R-:W-:Y:S02]  /*f3e0*/  IMAD R15, R7, 0x180, RZ ;  /* 0x00000180070f7824 */ /* 0x000fe400078e02ff */
[----:B------:R-:W-:Y:S02]  /*f3f0*/  IMAD.MOV.U32 R20, RZ, RZ, RZ ;  /* 0x000000ffff147224 */ /* 0x000fe400078e00ff */
[----:B------:R-:W-:Y:S02]  /*f400*/  IMAD.MOV.U32 R3, RZ, RZ, R0 ;  /* 0x000000ffff037224 */ /* 0x000fe400078e0000 */
[----:B------:R-:W-:-:S07]  /*f410*/  IMAD.MOV.U32 R4, RZ, RZ, R11 ;  /* 0x000000ffff047224 */ /* 0x000fce00078e000b */
.L_x_371:
[----:B------:R-:W0:Y:S01]  /*f420*/  S2R R14, SR_CgaCtaId ;  /* 0x00000000000e7919 */ /* 0x000e220000008800 */
[----:B------:R-:W-:Y:S01]  /*f430*/  MOV R5, 0x400 ;  /* 0x0000040000057802 */ /* 0x000fe20000000f00 */
[----:B------:R-:W1:Y:S03]  /*f440*/  @!P2 LDC R7, c[0x0][0x500] ;  /* 0x00014000ff07ab82 */ /* 0x000e660000000800 */
[----:B0-----:R-:W-:Y:S02]  /*f450*/  LEA R19, R14, R5, 0x18 ;  /* 0x000000050e137211 */ /* 0x001fe400078ec0ff */
[----:B------:R-:W-:-:S03]  /*f460*/  SHF.L.U32 R5, R3, 0x1f, RZ ;  /* 0x0000001f03057819 */ /* 0x000fc600000006ff */
[----:B------:R-:W-:-:S04]  /*f470*/  IMAD R14, R4, 0x8, R19 ;  /* 0x00000008040e7824 */ /* 0x000fc800078e0213 */
[----:B------:R-:W0:Y:S02]  /*f480*/  SYNCS.PHASECHK.TRANS64.TRYWAIT P1, [R14+URZ+0x38], R5 ;  /* 0x000038050e0075a7 */ /* 0x000e24000802017f */
[----:B01----:R-:W-:Y:S05]  /*f490*/  @!P1 BRA `(.L_x_368) ;  /* 0x0000000c00f49947 */ /* 0x003fea0003800000 */
.L_x_391:
[----:B0-----:R-:W-:Y:S01]  /*f4a0*/  PRMT R5, R10, 0x9910, RZ ;  /* 0x000099100a057816 */ /* 0x001fe200000000ff */
[----:B------:R0:W-:Y:S03]  /*f4b0*/  @!P2 SYNCS.ARRIVE.TRANS64 RZ, [R14+URZ], R7 ;  /* 0x000000070effa9a7 */ /* 0x0001e6000800003f */
[----:B------:R-:W-:-:S13]  /*f4c0*/  ISETP.NE.AND P1, PT, R5, 0x2, PT ;  /* 0x000000020500780c */ /* 0x000fda0003f25270 */
[----:B0-----:R-:W-:Y:S05]  /*f4d0*/  @P1 BRA `(.L_x_369) ;  /* 0x0000000000041947 */ /* 0x001fea0003800000 */
[----:B------:R-:W-:Y:S01]  /*f4e0*/  BPT.TRAP 0x1 ;  /* 0x000000040000795c */ /* 0x000fe20000300000 */
.L_x_369:
[----:B------:R-:W-:Y:S05]  /*f4f0*/  @P0 BRA `(.L_x_370) ;  /* 0x0000000000040947 */ /* 0x000fea0003800000 */
[----:B------:R-:W-:Y:S01]  /*f500*/  BPT.TRAP 0x1 ;  /* 0x000000040000795c */ /* 0x000fe20000300000 */
.L_x_370:
[--C-:B------:R-:W-:Y:S01]  /*f510*/  IMAD R5, R4, 0x6000, R19.reuse ;  /* 0x0000600004057824 */ /* 0x100fe200078e0213 */
[----:B------:R-:W-:Y:S01]  /*f520*/  R2UR UR9, R14 ;  /* 0x000000000e0972ca */ /* 0x000fe200000e0000 */
[C---:B------:R-:W-:Y:S01]  /*f530*/  IMAD R19, R4.reuse, 0x1c00, R19 ;  /* 0x00001c0004137824 */ /* 0x040fe200078e0213 */
[----:B------:R-:W-:Y:S01]  /*f540*/  UIADD3 UR4, UP0, UR22, 0xf0, URZ ;  /* 0x000000f016047890 */ /* 0x000fe2000ff1e03f */
[----:B------:R-:W-:Y:S01]  /*f550*/  R2UR UR11, R15 ;  /* 0x000000000f0b72ca */ /* 0x000fe200000e0000 */
[----:B------:R-:W-:Y:S01]  /*f560*/  UIADD3 UR24, UP1, UR22, 0x1f0, URZ ;  /* 0x000001f016187890 */ /* 0x000fe2000ff3e03f */
[----:B------:R-:W-:Y:S01]  /*f570*/  R2UR UR5, R5 ;  /* 0x00000000050572ca */ /* 0x000fe200000e0000 */
[----:B------:R-:W-:Y:S01]  /*f580*/  VIADD R4, R4, 0x1 ;  /* 0x0000000104047836 */ /* 0x000fe20000000000 */
[----:B------:R-:W-:Y:S01]  /*f590*/  R2UR UR8, R19 ;  /* 0x00000000130872ca */ /* 0x000fe200000e0000 */
[----:B------:R-:W-:Y:S01]  /*f5a0*/  UIADD3.X UR25, URZ, UR23, URZ, UP1, !UPT ;  /* 0x000000173f197290 */ /* 0x000fe20008ffe43f */
[----:B------:R-:W-:Y:S01]  /*f5b0*/  R2UR UR10, R20 ;  /* 0x00000000140a72ca */ /* 0x000fe200000e0000 */
[----:B------:R-:W-:Y:S01]  /*f5c0*/  UMOV UR6, 0x0 ;  /* 0x0000000000067882 */ /* 0x000fe20000000000 */
[----:B------:R-:W-:Y:S01]  /*f5d0*/  R2UR UR12, R6 ;  /* 0x00000000060c72ca */ /* 0x000fe200000e0000 */
[----:B------:R-:W-:Y:S01]  /*f5e0*/  UMOV UR7, 0x10000000 ;  /* 0x1000000000077882 */ /* 0x000fe20000000000 */
[----:B------:R-:W-:Y:S01]  /*f5f0*/  IADD3 R2, R2, -0x1, RZ ;  /* 0xffffffff02027810 */ /* 0x000fe20007ffe0ff */
[----:B------:R-:W-:Y:S01]  /*f600*/  VIADD R20, R20, 0x20 ;  /* 0x0000002014147836 */ /* 0x000fe20000000000 */
[----:B------:R-:W-:-:S02]  /*f610*/  R2UR UR19, R13 ;  /* 0x000000000d1372ca */ /* 0x000fc400000e0000 */
[----:B------:R-:W-:Y:S01]  /*f620*/  ISETP.GT.AND P3, PT, R2, 0x1, PT ;  /* 0x000000010200780c */ /* 0x000fe20003f64270 */
[----:B------:R-:W-:Y:S01]  /*f630*/  UIADD3 UR14, UR5, 0x180, URZ ;  /* 0x00000180050e7890 */ /* 0x000fe2000fffe03f */
[C---:B------:R-:W-:Y:S01]  /*f640*/  ISETP.NE.AND P1, PT, R4.reuse, 0x7, PT ;  /* 0x000000070400780c */ /* 0x040fe20003f25270 */
[----:B------:R-:W-:Y:S02]  /*f650*/  UIADD3.X UR5, URZ, UR23, URZ, UP0, !UPT ;  /* 0x000000173f057290 */ /* 0x000fe400087fe43f */
[----:B------:R-:W-:Y:S01]  /*f660*/  UIADD3 UR15, UR8, 0x2a180, URZ ;  /* 0x0002a180080f7890 */ /* 0x000fe2000fffe03f */
[----:B------:R-:W-:Y:S02]  /*f670*/  SEL R14, RZ, 0x1, P1 ;  /* 0x00000001ff0e7807 */ /* 0x000fe40000800000 */
[----:B------:R-:W-:Y:S01]  /*f680*/  UMOV UR8, UR14 ;  /* 0x0000000e00087c82 */ /* 0x000fe20008000000 */
[----:B------:R-:W-:Y:S02]  /*f690*/  SEL R4, R4, RZ, P1 ;  /* 0x000000ff04047207 */ /* 0x000fe40000800000 */
[----:B------:R-:W-:Y:S01]  /*f6a0*/  LOP3.LUT R3, R3, R14, RZ, 0x3c, !PT ;  /* 0x0000000e03037212 */ /* 0x000fe200078e3cff */
[----:B------:R0:W-:Y:S02]  /*f6b0*/  UTMALDG.3D [UR8], [UR4], desc[UR6] ;  /* 0x00000608040075b4 */ /* 0x0001e40008011000 */
[----:B0-----:R-:W-:Y:S01]  /*f6c0*/  UMOV UR8, UR15 ;  /* 0x0000000f00087c82 */ /* 0x001fe20008000000 */
[----:B------:R-:W-:-:S02]  /*f6d0*/  UMOV UR11, UR19 ;  /* 0x00000013000b7c82 */ /* 0x000fc40008000000 */
[----:B------:R0:W-:Y:S02]  /*f6e0*/  UTMALDG.3D [UR8], [UR24], desc[UR6] ;  /* 0x00000608180075b4 */ /* 0x0001e40008011000 */
[----:B0-----:R-:W-:Y:S05]  /*f6f0*/  @P3 BRA `(.L_x_371) ;  /* 0xfffffffc00483947 */ /* 0x001fea000383ffff */
.L_x_367:
[----:B------:R-:W-:Y:S05]  /*f700*/  BSYNC B1 ;  /* 0x0000000000017941 */ /* 0x000fea0003800000 */
.L_x_366:
[----:B------:R-:W-:Y:S01]  /*f710*/  LOP3.LUT P4, RZ, R12, 0xff, RZ, 0xc0, !PT ;  /* 0x000000ff0cff7812 */ /* 0x000fe2000788c0ff */
[C---:B------:R-:W-:Y:S01]  /*f720*/  IMAD.IADD R4, R8.reuse, 0x1, R11 ;  /* 0x0000000108047824 */ /* 0x040fe200078e020b */
[----:B------:R-:W-:Y:S01]  /*f730*/  ULDC.64 UR4, c[0x0][0x650] ;  /* 0x0001940000047ab9 */ /* 0x000fe20000000a00 */
[----:B------:R-:W-:Y:S01]  /*f740*/  ISETP.GE.U32.AND P3, PT, R8, 0x7, PT ;  /* 0x000000070800780c */ /* 0x000fe20003f66070 */
[----:B------:R-:W-:Y:S01]  /*f750*/  BSSY B1, `(.L_x_372) ;  /* 0x0000070000017945 */ /* 0x000fe20003800000 */
[C---:B------:R-:W-:Y:S01]  /*f760*/  IMAD.WIDE.U32 R2, R4.reuse, 0x24924925, RZ ;  /* 0x2492492504027825 */ /* 0x040fe200078e00ff */
[C---:B------:R-:W-:Y:S02]  /*f770*/  ISETP.GT.U32.AND P1, PT, R4.reuse, 0x6, PT ;  /* 0x000000060400780c */ /* 0x040fe40003f24070 */
[----:B------:R-:W-:Y:S01]  /*f780*/  MOV R13, 0xffffffff ;  /* 0xffffffff000d7802 */ /* 0x000fe20000000f00 */
[----:B------:R-:W-:Y:S01]  /*f790*/  IMAD.IADD R2, R4, 0x1, -R3 ;  /* 0x0000000104027824 */ /* 0x000fe200078e0a03 */
[----:B------:R-:W-:Y:S01]  /*f7a0*/  ISETP.LT.U32.AND P1, PT, R8, 0x7, P1 ;  /* 0x000000070800780c */ /* 0x000fe20000f21070 */
[----:B------:R-:W-:Y:S01]  /*f7b0*/  IMAD.MOV.U32 R7, RZ, RZ, -0x1 ;  /* 0xffffffffff077424 */ /* 0x000fe200078e00ff */
[----:B------:R-:W-:Y:S01]  /*f7c0*/  PRMT R12, RZ, 0x7610, R12 ;  /* 0x00007610ff0c7816 */ /* 0x000fe2000000000c */
[----:B------:R-:W0:Y:S01]  /*f7d0*/  @P4 S2R R6, SR_CgaCtaId ;  /* 0x0000000000064919 */ /* 0x000e220000008800 */
[----:B------:R-:W-:-:S02]  /*f7e0*/  @P4 MOV R5, 0x400 ;  /* 0x0000040000054802 */ /* 0x000fc40000000f00 */
[----:B------:R-:W-:-:S04]  /*f7f0*/  LEA.HI R2, R2, R3, RZ, 0x1f ;  /* 0x0000000302027211 */ /* 0x000fc800078ff8ff */
[--C-:B------:R-:W-:Y:S02]  /*f800*/  SHF.R.U32.HI R11, RZ, 0x2, R2.reuse ;  /* 0x00000002ff0b7819 */ /* 0x100fe40000011602 */
[----:B------:R-:W-:Y:S02]  /*f810*/  PRMT R2, RZ, 0x7610, R2 ;  /* 0x00007610ff027816 */ /* 0x000fe40000000002 */
[----:B0-----:R-:W-:Y:S02]  /*f820*/  @P4 LEA R6, R6, R5, 0x18 ;  /* 0x0000000506064211 */ /* 0x001fe400078ec0ff */
[----:B------:R-:W-:Y:S02]  /*f830*/  SEL R5, RZ, 0x1, !P1 ;  /* 0x00000001ff057807 */ /* 0x000fe40004800000 */
[----:B------:R-:W-:Y:S01]  /*f840*/  IADD3 R18, P1, R18, UR20, RZ ;  /* 0x0000001412127c10 */ /* 0x000fe2000ff3e0ff */
[----:B------:R0:W-:Y:S01]  /*f850*/  @P4 SYNCS.ARRIVE.TRANS64.A1T0 RZ, [R6+URZ+0x88], RZ ;  /* 0x000088ff06ff49a7 */ /* 0x0001e2000810003f */
[----:B------:R-:W-:-:S02]  /*f860*/  LOP3.LUT R0, R0, R5, RZ, 0x3c, !PT ;  /* 0x0000000500007212 */ /* 0x000fc400078e3cff */
[----:B------:R-:W-:Y:S02]  /*f870*/  IADD3.X R17, R17, UR13, RZ, P1, !PT ;  /* 0x0000000d11117c10 */ /* 0x000fe40008ffe4ff */
[----:B------:R-:W-:Y:S02]  /*f880*/  ISETP.GE.U32.AND P1, PT, R18, UR4, PT ;  /* 0x0000000412007c0c */ /* 0x000fe4000bf26070 */
[----:B------:R-:W-:Y:S01]  /*f890*/  @P3 LOP3.LUT R0, R0, 0x1, R11, 0x78, !PT ;  /* 0x0000000100003812 */ /* 0x000fe200078e780b */
[----:B------:R-:W-:Y:S01]  /*f8a0*/  IMAD R11, R11, -0x7, R4 ;  /* 0xfffffff90b0b7824 */ /* 0x000fe200078e0204 */
[----:B------:R-:W-:Y:S01]  /*f8b0*/  ISETP.GE.U32.AND.EX P1, PT, R17, UR5, PT, P1 ;  /* 0x0000000511007c0c */ /* 0x000fe2000bf26110 */
[----:B0-----:R-:W-:-:S12]  /*f8c0*/  IMAD.MOV.U32 R6, RZ, RZ, -0x1 ;  /* 0xffffffffff067424 */ /* 0x001fd800078e00ff */
[----:B------:R-:W-:Y:S05]  /*f8d0*/  @P1 BRA `(.L_x_373) ;  /* 0x00000004005c1947 */ /* 0x000fea0003800000 */
[----:B------:R-:W-:Y:S01]  /*f8e0*/  ULDC.64 UR4, c[0x0][0x628] ;  /* 0x00018a0000047ab9 */ /* 0x000fe20000000a00 */
[----:B------:R-:W0:Y:S01]  /*f8f0*/  S2R R14, SR_CTAID.X ;  /* 0x00000000000e7919 */ /* 0x000e220000002500 */
[----:B------:R-:W-:Y:S01]  /*f900*/  ISETP.NE.U32.AND P1, PT, RZ, UR4, PT ;  /* 0x00000004ff007c0c */ /* 0x000fe2000bf25070 */
[----:B------:R-:W-:Y:S01]  /*f910*/  ULDC UR7, c[0x0][0x630] ;  /* 0x00018c0000077ab9 */ /* 0x000fe20000000800 */
[----:B------:R-:W-:Y:S01]  /*f920*/  IMAD.MOV.U32 R2, RZ, RZ, R18 ;  /* 0x000000ffff027224 */ /* 0x000fe200078e0012 */
[----:B------:R-:W1:Y:S01]  /*f930*/  S2R R13, SR_CTAID.Y ;  /* 0x00000000000d7919 */ /* 0x000e620000002600 */
[----:B------:R-:W-:Y:S01]  /*f940*/  ISETP.NE.AND.EX P1, PT, RZ, UR5, PT, P1 ;  /* 0x00000005ff007c0c */ /* 0x000fe2000bf25310 */
[----:B------:R-:W-:-:S12]  /*f950*/  IMAD.MOV.U32 R3, RZ, RZ, R17 ;  /* 0x000000ffff037224 */ /* 0x000fd800078e0011 */
[----:B------:R-:W-:Y:S05]  /*f960*/  @!P1 BRA `(.L_x_374) ;  /* 0x0000000000289947 */ /* 0x000fea0003800000 */
[----:B------:R-:W-:Y:S02]  /*f970*/  ULDC UR6, c[0x0][0x634] ;  /* 0x00018d0000067ab9 */ /* 0x000fe40000000800 */
[----:B------:R-:W-:-:S05]  /*f980*/  IADD3 R7, P1, R18, UR6, RZ ;  /* 0x0000000612077c10 */ /* 0x000fca000ff3e0ff */
[----:B------:R-:W-:-:S04]  /*f990*/  IMAD.X R15, RZ, RZ, R17, P1 ;  /* 0x000000ffff0f7224 */ /* 0x000fc800008e0611 */
[----:B------:R-:W-:-:S04]  /*f9a0*/  IMAD.WIDE.U32 R4, R15, UR4, RZ ;  /* 0x000000040f047c25 */ /* 0x000fc8000f8e00ff */
[----:B------:R-:W-:-:S04]  /*f9b0*/  IMAD.WIDE.U32 R4, P1, R7, UR5, R4 ;  /* 0x0000000507047c25 */ /* 0x000fc8000f820004 */
[----:B------:R-:W-:Y:S01]  /*f9c0*/  IMAD.WIDE.U32 R6, R7, UR4, RZ ;  /* 0x0000000407067c25 */ /* 0x000fe2000f8e00ff */
[----:B------:R-:W-:-:S03]  /*f9d0*/  IADD3.X R3, RZ, RZ, RZ, P1, !PT ;  /* 0x000000ffff037210 */ /* 0x000fc60000ffe4ff */
[----:B------:R-:W-:Y:S01]  /*f9e0*/  IMAD.MOV.U32 R2, RZ, RZ, R5 ;  /* 0x000000ffff027224 */ /* 0x000fe200078e0005 */
[----:B------:R-:W-:-:S05]  /*f9f0*/  IADD3 RZ, P1, R7, R4, RZ ;  /* 0x0000000407ff7210 */ /* 0x000fca0007f3e0ff */
[----:B------:R-:W-:-:S08]  /*fa00*/  IMAD.WIDE.U32.X R2, R15, UR5, R2, P1 ;  /* 0x000000050f027c25 */ /* 0x000fd000088e0402 */
.L_x_374:
[--C-:B------:R-:W-:Y:S01]  /*fa10*/  SHF.R.U64 R6, R2, UR7, R3.reuse ;  /* 0x0000000702067c19 */ /* 0x100fe20008001203 */
[----:B------:R-:W-:Y:S01]  /*fa20*/  ULDC.64 UR4, c[0x0][0x620] ;  /* 0x0001880000047ab9 */ /* 0x000fe20000000a00 */
[----:B------:R-:W-:Y:S01]  /*fa30*/  SHF.R.U32.HI R2, RZ, UR7, R3 ;  /* 0x00000007ff027c19 */ /* 0x000fe20008011603 */
[----:B------:R-:W-:Y:S01]  /*fa40*/  IMAD.MOV.U32 R3, RZ, RZ, R17 ;  /* 0x000000ffff037224 */ /* 0x000fe200078e0011 */
[----:B------:R-:W-:Y:S01]  /*fa50*/  IADD3 R5, P1, RZ, -R6, RZ ;  /* 0x80000006ff057210 */ /* 0x000fe20007f3e0ff */
[----:B------:R-:W2:Y:S01]  /*fa60*/  LDC R25, c[0x0][0x144] ;  /* 0x00005100ff197b82 */ /* 0x000ea20000000800 */
[----:B0-----:R-:W-:Y:S01]  /*fa70*/  I2FP.F32.U32 R7, R14 ;  /* 0x0000000e00077245 */ /* 0x001fe20000201000 */
[----:B------:R-:W-:Y:S01]  /*fa80*/  ULDC.64 UR8, c[0x0][0x640] ;  /* 0x0001900000087ab9 */ /* 0x000fe20000000a00 */
[----:B------:R-:W-:Y:S01]  /*fa90*/  ULDC UR6, c[0x0][0x608] ;  /* 0x0001820000067ab9 */ /* 0x000fe20000000800 */
[----:B------:R-:W-:Y:S01]  /*faa0*/  IMAD.X R2, RZ, RZ, ~R2, P1 ;  /* 0x000000ffff027224 */ /* 0x000fe200008e0e02 */
[----:B------:R-:W-:-:S03]  /*fab0*/  ISETP.NE.U32.AND P1, PT, RZ, UR8, PT ;  /* 0x00000008ff007c0c */ /* 0x000fc6000bf25070 */
[----:B------:R-:W-:Y:S01]  /*fac0*/  IMAD R4, R2, UR4, RZ ;  /* 0x0000000402047c24 */ /* 0x000fe2000f8e02ff */
[----:B------:R-:W0:Y:S01]  /*fad0*/  LDC R20, c[0x0][0x148] ;  /* 0x00005200ff147b82 */ /* 0x000e220000000800 */
[----:B------:R-:W-:Y:S01]  /*fae0*/  IMAD.MOV.U32 R2, RZ, RZ, R18 ;  /* 0x000000ffff027224 */ /* 0x000fe200078e0012 */
[----:B------:R-:W-:-:S03]  /*faf0*/  ISETP.NE.AND.EX P1, PT, RZ, UR9, PT, P1 ;  /* 0x00000009ff007c0c */ /* 0x000fc6000bf25310 */
[----:B------:R-:W-:Y:S01]  /*fb00*/  IMAD.WIDE.U32 R2, R5, UR4, R2 ;  /* 0x0000000405027c25 */ /* 0x000fe2000f8e0002 */
[----:B------:R-:W-:-:S03]  /*fb10*/  ULDC UR4, c[0x0][0x150] ;  /* 0x0000540000047ab9 */ /* 0x000fc60000000800 */
[----:B------:R-:W-:Y:S02]  /*fb20*/  IMAD R5, R5, UR5, R4 ;  /* 0x0000000505057c24 */ /* 0x000fe4000f8e0204 */
[----:B------:R-:W-:Y:S01]  /*fb30*/  FMUL R4, R7, UR4 ;  /* 0x0000000407047c20 */ /* 0x000fe20008400000 */
[----:B------:R-:W-:Y:S01]  /*fb40*/  ULDC UR4, c[0x0][0x618] ;  /* 0x0001860000047ab9 */ /* 0x000fe20000000800 */
[----:B------:R-:W-:Y:S01]  /*fb50*/  ULDC UR5, c[0x0][0x154] ;  /* 0x0000550000057ab9 */ /* 0x000fe20000000800 */
[----:B------:R-:W-:-:S03]  /*fb60*/  IADD3 R3, R3, R5, RZ ;  /* 0x0000000503037210 */ /* 0x000fc60007ffe0ff */
[----:B------:R-:W3:Y:S01]  /*fb70*/  F2I.U32.TRUNC.NTZ R4, R4 ;  /* 0x0000000400047305 */ /* 0x000ee2000020f000 */
[----:B------:R-:W-:Y:S02]  /*fb80*/  SHF.R.U64 R7, R2, UR4, R3 ;  /* 0x0000000402077c19 */ /* 0x000fe40008001203 */
[----:B-1----:R-:W-:-:S05]  /*fb90*/  I2FP.F32.U32 R2, R13 ;  /* 0x0000000d00027245 */ /* 0x002fca0000201000 */
[----:B------:R-:W-:Y:S01]  /*fba0*/  FMUL R21, R2, UR5 ;  /* 0x0000000502157c20 */ /* 0x000fe20008400000 */
[----:B------:R-:W-:Y:S01]  /*fbb0*/  SHF.R.U32.HI R2, RZ, UR4, R3 ;  /* 0x00000004ff027c19 */ /* 0x000fe20008011603 */
[----:B------:R-:W-:-:S03]  /*fbc0*/  ULDC UR4, c[0x0][0x658] ;  /* 0x0001960000047ab9 */ /* 0x000fc60000000800 */
[--C-:B------:R-:W-:Y:S01]  /*fbd0*/  SHF.R.U64 R19, R7, UR6, R2.reuse ;  /* 0x0000000607137c19 */ /* 0x100fe20008001202 */
[----:B------:R-:W1:Y:S01]  /*fbe0*/  F2I.U32.TRUNC.NTZ R21, R21 ;  /* 0x0000001500157305 */ /* 0x000e62000020f000 */
[----:B------:R-:W-:Y:S01]  /*fbf0*/  SHF.R.U32.HI R2, RZ, UR6, R2 ;  /* 0x00000006ff027c19 */ /* 0x000fe20008011602 */
[----:B---3--:R-:W-:-:S03]  /*fc00*/  IMAD.MOV R4, RZ, RZ, -R4 ;  /* 0x000000ffff047224 */ /* 0x008fc600078e0a04 */
[----:B------:R-:W-:Y:S01]  /*fc10*/  SHF.R.U64 R15, R19, UR4, R2 ;  /* 0x00000004130f7c19 */ /* 0x000fe20008001202 */
[----:B--2---:R-:W-:Y:S01]  /*fc20*/  IMAD R14, R25, R4, R14 ;  /* 0x00000004190e7224 */ /* 0x004fe200078e020e */
[----:B------:R-:W-:-:S03]  /*fc30*/  SHF.R.U32.HI R23, RZ, UR4, R2 ;  /* 0x00000004ff177c19 */ /* 0x000fc60008011602 */
[----:B------:R-:W-:Y:S02]  /*fc40*/  IMAD.MOV.U32 R2, RZ, RZ, R15 ;  /* 0x000000ffff027224 */ /* 0x000fe400078e000f */
[----:B------:R-:W-:Y:S01]  /*fc50*/  IMAD.MOV.U32 R3, RZ, RZ, R23 ;  /* 0x000000ffff037224 */ /* 0x000fe200078e0017 */
[----:B-1----:R-:W-:Y:S06]  /*fc60*/  @!P1 BRA `(.L_x_375) ;  /* 0x0000000000289947 */ /* 0x002fec0003800000 */
[----:B------:R-:W-:Y:S02]  /*fc70*/  ULDC UR4, c[0x0][0x64c] ;  /* 0x0001930000047ab9 */ /* 0x000fe40000000800 */
[----:B------:R-:W-:-:S05]  /*fc80*/  IADD3 R3, P1, R15, UR4, RZ ;  /* 0x000000040f037c10 */ /* 0x000fca000ff3e0ff */
[----:B------:R-:W-:-:S04]  /*fc90*/  IMAD.X R23, RZ, RZ, R23, P1 ;  /* 0x000000ffff177224 */ /* 0x000fc800008e0617 */
[----:B------:R-:W-:-:S04]  /*fca0*/  IMAD.WIDE.U32 R4, R23, UR8, RZ ;  /* 0x0000000817047c25 */ /* 0x000fc8000f8e00ff */
[----:B------:R-:W-:-:S04]  /*fcb0*/  IMAD.WIDE.U32 R4, P1, R3, UR9, R4 ;  /* 0x0000000903047c25 */ /* 0x000fc8000f820004 */
[----:B------:R-:W-:-:S04]  /*fcc0*/  IMAD.WIDE.U32 R2, R3, UR8, RZ ;  /* 0x0000000803027c25 */ /* 0x000fc8000f8e00ff */
[----:B------:R-:W-:Y:S01]  /*fcd0*/  IMAD.MOV.U32 R2, RZ, RZ, R5 ;  /* 0x000000ffff027224 */ /* 0x000fe200078e0005 */
[----:B------:R-:W-:Y:S02]  /*fce0*/  IADD3 RZ, P3, R3, R4, RZ ;  /* 0x0000000403ff7210 */ /* 0x000fe40007f7e0ff */
[----:B------:R-:W-:-:S03]  /*fcf0*/  IADD3.X R3, RZ, RZ, RZ, P1, !PT ;  /* 0x000000ffff037210 */ /* 0x000fc60000ffe4ff */
[----:B------:R-:W-:-:S08]  /*fd00*/  IMAD.WIDE.U32.X R2, R23, UR9, R2, P3 ;  /* 0x0000000917027c25 */ /* 0x000fd000098e0402 */
.L_x_375:
[----:B------:R-:W1:Y:S01]  /*fd10*/  LDC R4, c[0x0][0x65c] ;  /* 0x00019700ff047b82 */ /* 0x000e620000000800 */
[----:B------:R-:W-:Y:S01]  /*fd20*/  ULDC UR4, c[0x0][0x648] ;  /* 0x0001920000047ab9 */ /* 0x000fe20000000800 */
[----:B------:R-:W-:Y:S01]  /*fd30*/  LOP3.LUT R19, R19, UR17, RZ, 0xc0, !PT ;  /* 0x0000001113137c12 */ /* 0x000fe2000f8ec0ff */
[----:B------:R-:W-:Y:S01]  /*fd40*/  IMAD.MOV R21, RZ, RZ, -R21 ;  /* 0x000000ffff157224 */ /* 0x000fe200078e0a15 */
[----:B------:R-:W-:Y:S01]  /*fd50*/  SHF.R.U64 R2, R2, UR4, R3 ;  /* 0x0000000402027c19 */ /* 0x000fe20008001203 */
[----:B------:R-:W-:Y:S01]  /*fd60*/  ULDC UR4, c[0x0][0x638] ;  /* 0x00018e0000047ab9 */ /* 0x000fe20000000800 */
[----:B------:R-:W-:Y:S01]  /*fd70*/  ULDC UR5, c[0x0][0x610] ;  /* 0x0001840000057ab9 */ /* 0x000fe20000000800 */
[----:B------:R-:W-:Y:S02]  /*fd80*/  IMAD.MOV.U32 R3, RZ, RZ, 0x1 ;  /* 0x00000001ff037424 */ /* 0x000fe400078e00ff */
[----:B------:R-:W-:Y:S01]  /*fd90*/  IMAD R19, R2, UR18, R19 ;  /* 0x0000001202137c24 */ /* 0x000fe2000f8e0213 */
[----:B-1----:R-:W-:Y:S01]  /*fda0*/  ISETP.NE.AND P1, PT, R4, 0x1, PT ;  /* 0x000000010400780c */ /* 0x002fe20003f25270 */
[----:B------:R-:W-:Y:S01]  /*fdb0*/  IMAD.MOV R4, RZ, RZ, -R2 ;  /* 0x000000ffff047224 */ /* 0x000fe200078e0a02 */
[----:B------:R-:W-:-:S03]  /*fdc0*/  LOP3.LUT R2, R7, UR16, RZ, 0xc0, !PT ;  /* 0x0000001007027c12 */ /* 0x000fc6000f8ec0ff */
[----:B------:R-:W-:Y:S01]  /*fdd0*/  IMAD R15, R4, UR4, R15 ;  /* 0x00000004040f7c24 */ /* 0x000fe2000f8e020f */
[----:B------:R-:W-:-:S03]  /*fde0*/  ULDC UR4, c[0x0][0x600] ;  /* 0x0001800000047ab9 */ /* 0x000fc60000000800 */
[--C-:B------:R-:W-:Y:S01]  /*fdf0*/  IMAD R15, R15, UR4, R2.reuse ;  /* 0x000000040f0f7c24 */ /* 0x100fe2000f8e0202 */
[----:B------:R-:W-:-:S03]  /*fe00*/  PRMT R2, R3, 0x7610, R2 ;  /* 0x0000761003027816 */ /* 0x000fc60000000002 */
[----:B0-----:R-:W-:-:S04]  /*fe10*/  @P1 IMAD R14, R20, R21, R13 ;  /* 0x00000015140e1224 */ /* 0x001fc800078e020d */
[----:B------:R-:W-:-:S05]  /*fe20*/  IMAD R14, R19, UR5, R14 ;  /* 0x00000005130e7c24 */ /* 0x000fca000f8e020e */
[----:B------:R-:W-:Y:S02]  /*fe30*/  SEL R13, R15, R14, !P1 ;  /* 0x0000000e0f0d7207 */ /* 0x000fe40004800000 */
[----:B------:R-:W-:-:S07]  /*fe40*/  SEL R7, R14, R15, !P1 ;  /* 0x0000000f0e077207 */ /* 0x000fce0004800000 */
.L_x_373:
[----:B------:R-:W-:Y:S05]  /*fe50*/  BSYNC B1 ;  /* 0x0000000000017941 */ /* 0x000fea0003800000 */
.L_x_372:
[----:B------:R-:W-:-:S13]  /*fe60*/  LOP3.LUT P1, RZ, R2, 0xff, RZ, 0xc0, !PT ;  /* 0x000000ff02ff7812 */ /* 0x000fda000782c0ff */
[----:B------:R-:W-:Y:S05]  /*fe70*/  @P1 BRA `(.L_x_376) ;  /* 0xfffffff400341947 */ /* 0x000fea000383ffff */
[----:B------:R-:W-:Y:S05]  /*fe80*/  BSYNC B0 ;  /* 0x0000000000007941 */ /* 0x000fea0003800000 */
.L_x_364:
[----:B------:R-:W-:-:S03]  /*fe90*/  UMOV UR4, 0xffffffff ;  /* 0xffffffff00047882 */ /* 0x000fc60000000000 */
[----:B------:R-:W-:Y:S05]  /*fea0*/  BRA.DIV UR4, `(.L_x_377) ;  /* 0x0000000604847947 */ /* 0x000fea000b800000 */
[----:B------:R-:W-:-:S13]  /*feb0*/  ELECT P6, URZ, PT ;  /* 0x00000000003f782f */ /* 0x000fda00038c0000 */
.L_x_394:
[----:B------:R-:W-:Y:S04]  /*fec0*/  BSSY B0, `(.L_x_378) ;  /* 0x0000046000007945 */ /* 0x000fe80003800000 */
[----:B------:R-:W-:Y:S05]  /*fed0*/  @!P6 BRA `(.L_x_379) ;  /* 0x000000040010e947 */ /* 0x000fea0003800000 */
[----:B------:R-:W-:-:S04]  /*fee0*/  LOP3.LUT R16, R16, 0x2, RZ, 0xfc, !PT ;  /* 0x0000000210107812 */ /* 0x000fc800078efcff */
[----:B------:R-:W-:-:S13]  /*fef0*/  ISETP.NE.AND P0, PT, R16, 0x3, PT ;  /* 0x000000031000780c */ /* 0x000fda0003f05270 */
[----:B------:R-:W-:Y:S05]  /*ff00*/  @!P0 BRA `(.L_x_380) ;  /* 0x0000000000048947 */ /* 0x000fea0003800000 */
[----:B------:R-:W-:Y:S01]  /*ff10*/  BPT.TRAP 0x1 ;  /* 0x000000040000795c */ /* 0x000fe20000300000 */
.L_x_380:
[----:B------:R-:W0:Y:S01]  /*ff20*/  S2R R3, SR_CgaCtaId ;  /* 0x0000000000037919 */ /* 0x000e220000008800 */
[----:B------:R-:W-:Y:S02]  /*ff30*/  MOV R2, 0x400 ;  /* 0x0000040000027802 */ /* 0x000fe40000000f00 */
[----:B------:R-:W-:Y:S02]  /*ff40*/  SHF.L.U32 R4, R0, 0x1f, RZ ;  /* 0x0000001f00047819 */ /* 0x000fe400000006ff */
[----:B0-----:R-:W-:-:S04]  /*ff50*/  LEA R2, R3, R2, 0x18 ;  /* 0x0000000203027211 */ /* 0x001fc800078ec0ff */
[----:B------:R-:W-:-:S05]  /*ff60*/  IADD3 R2, R2, 0x38, RZ ;  /* 0x0000003802027810 */ /* 0x000fca0007ffe0ff */
[C---:B------:R-:W-:Y:S02]  /*ff70*/  IMAD R7, R11.reuse, 0x8, R2 ;  /* 0x000000080b077824 */ /* 0x040fe400078e0202 */
[----:B------:R-:W-:Y:S02]  /*ff80*/  VIADD R11, R11, 0x1 ;  /* 0x000000010b0b7836 */ /* 0x000fe40000000000 */
[----:B------:R-:W0:Y:S03]  /*ff90*/  SYNCS.PHASECHK.TRANS64.TRYWAIT P0, [R7+URZ], R4 ;  /* 0x00000004070075a7 */ /* 0x000e26000800017f */
[----:B------:R-:W-:-:S04]  /*ffa0*/  ISETP.NE.AND P1, PT, R11, 0x7, PT ;  /* 0x000000070b00780c */ /* 0x000fc80003f25270 */
[----:B------:R-:W-:Y:S02]  /*ffb0*/  SEL R3, RZ, 0x1, P1 ;  /* 0x00000001ff037807 */ /* 0x000fe40000800000 */
[----:B------:R-:W-:Y:S02]  /*ffc0*/  SEL R11, R11, RZ, P1 ;  /* 0x000000ff0b0b7207 */ /* 0x000fe40000800000 */
[----:B------:R-:W-:-:S03]  /*ffd0*/  LOP3.LUT R6, R0, R3, RZ, 0x3c, !PT ;  /* 0x0000000300067212 */ /* 0x000fc600078e3cff */
[----:B------:R-:W-:Y:S01]  /*ffe0*/  IMAD R8, R11, 0x8, R2 ;  /* 0x000000080b087824 */ /* 0x000fe200078e0202 */
[----:B------:R-:W-:Y:S01]  /*fff0*/  SHF.L.U32 R5, R6, 0x1f, RZ ;  /* 0x0000001f06057819 */ /* 0x000fe200000006ff */
[----:B0-----:R-:W-:Y:S06]  /*10000*/  @!P0 BRA `(.L_x_381) ;  /* 0x00000004004c8947 */ /* 0x001fec0003800000 */
.L_x_395:
[----:B------:R-:W1:Y:S01]  /*10010*/  SYNCS.PHASECHK.TRANS64.TRYWAIT P0, [R8+URZ], R5 ;  /* 0x00000005080075a7 */ /* 0x000e62000800017f */
[----:B------:R-:W-:-:S05]  /*10020*/  VIADD R0, R11, 0x1 ;  /* 0x000000010b007836 */ /* 0x000fca0000000000 */
[----:B------:R-:W-:-:S04]  /*10030*/  ISETP.NE.AND P1, PT, R0, 0x7, PT ;  /* 0x000000070000780c */ /* 0x000fc80003f25270 */
[----:B------:R-:W-:Y:S02]  /*10040*/  SEL R3, RZ, 0x1, P1 ;  /* 0x00000001ff037807 */ /* 0x000fe40000800000 */
[----:B0-----:R-:W-:Y:S02]  /*10050*/  SEL R7, R0, RZ, P1 ;  /* 0x000000ff00077207 */ /* 0x001fe40000800000 */
[----:B------:R-:W-:Y:S02]  /*10060*/  LOP3.LUT R6, R6, R3, RZ, 0x3c, !PT ;  /* 0x0000000306067212 */ /* 0x000fe400078e3cff */
[----:B------:R-:W-:Y:S02]  /*10070*/  LEA R9, R7, R2, 0x3 ;  /* 0x0000000207097211 */ /* 0x000fe400078e18ff */
[----:B------:R-:W-:Y:S01]  /*10080*/  SHF.L.U32 R4, R6, 0x1f, RZ ;  /* 0x0000001f06047819 */ /* 0x000fe200000006ff */
[----:B-1----:R-:W-:Y:S06]  /*10090*/  @!P0 BRA `(.L_x_382) ;  /* 0x00000004003c8947 */ /* 0x002fec0003800000 */
.L_x_396:
[----:B------:R-:W1:Y:S01]  /*100a0*/  SYNCS.PHASECHK.TRANS64.TRYWAIT P0, [R9+URZ], R4 ;  /* 0x00000004090075a7 */ /* 0x000e62000800017f */
[----:B------:R-:W-:-:S05]  /*100b0*/  VIADD R0, R7, 0x1 ;  /* 0x0000000107007836 */ /* 0x000fca0000000000 */
[----:B------:R-:W-:-:S04]  /*100c0*/  ISETP.NE.AND P1, PT, R0, 0x7, PT ;  /* 0x000000070000780c */ /* 0x000fc80003f25270 */
[----:B------:R-:W-:Y:S02]  /*100d0*/  SEL R3, RZ, 0x1, P1 ;  /* 0x00000001ff037807 */ /* 0x000fe40000800000 */
[----:B------:R-:W-:Y:S02]  /*100e0*/  SEL R7, R0, RZ, P1 ;  /* 0x000000ff00077207 */ /* 0x000fe40000800000 */
[----:B------:R-:W-:-:S03]  /*100f0*/  LOP3.LUT R6, R6, R3, RZ, 0x3c, !PT ;  /* 0x0000000306067212 */ /* 0x000fc600078e3cff */
[----:B0-----:R-:W-:Y:S01]  /*10100*/  IMAD R8, R7, 0x8, R2 ;  /* 0x0000000807087824 */ /* 0x001fe200078e0202 */
[----:B------:R-:W-:Y:S01]  /*10110*/  SHF.L.U32 R5, R6, 0x1f, RZ ;  /* 0x0000001f06057819 */ /* 0x000fe200000006ff */
[----:B-1----:R-:W-:Y:S06]  /*10120*/  @!P0 BRA `(.L_x_383) ;  /* 0x00000004002c8947 */ /* 0x002fec0003800000 */
.L_x_397:
        /* <DEDUP_REMOVED lines=9> */
.L_x_398:
[----:B------:R-:W1:Y:S01]  /*101c0*/  SYNCS.PHASECHK.TRANS64.TRYWAIT P0, [R9+URZ], R4 ;  /* 0x00000004090075a7 */ /* 0x000e62000800017f */
[----:B------:R-:W-:-:S04]  /*101d0*/  IADD3 R0, R7, 0x1, RZ ;  /* 0x0000000107007810 */ /* 0x000fc80007ffe0ff */
[----:B------:R-:W-:-:S04]  /*101e0*/  ISETP.NE.AND P1, PT, R0, 0x7, PT ;  /* 0x000000070000780c */ /* 0x000fc80003f25270 */
[----:B------:R-:W-:Y:S02]  /*101f0*/  SEL R3, RZ, 0x1, P1 ;  /* 0x00000001ff037807 */ /* 0x000fe40000800000 */
[----:B------:R-:W-:Y:S02]  /*10200*/  SEL R7, R0, RZ, P1 ;  /* 0x000000ff00077207 */ /* 0x000fe40000800000 */
[----:B------:R-:W-:-:S03]  /*10210*/  LOP3.LUT R11, R6, R3, RZ, 0x3c, !PT ;  /* 0x00000003060b7212 */ /* 0x000fc600078e3cff */
[----:B------:R-:W-:Y:S01]  /*10220*/  IMAD R6, R7, 0x8, R2 ;  /* 0x0000000807067824 */ /* 0x000fe200078e0202 */
[----:B0-----:R-:W-:Y:S01]  /*10230*/  SHF.L.U32 R5, R11, 0x1f, RZ ;  /* 0x0000001f0b057819 */ /* 0x001fe200000006ff */
[----:B-1----:R-:W-:Y:S06]  /*10240*/  @!P0 BRA `(.L_x_385) ;  /* 0x00000004000c8947 */ /* 0x002fec0003800000 */
.L_x_399:
[----:B------:R-:W1:Y:S01]  /*10250*/  SYNCS.PHASECHK.TRANS64.TRYWAIT P0, [R6+URZ], R5 ;  /* 0x00000005060075a7 */ /* 0x000e62000800017f */
[----:B------:R-:W-:-:S05]  /*10260*/  VIADD R0, R7, 0x1 ;  /* 0x0000000107007836 */ /* 0x000fca0000000000 */
[----:B------:R-:W-:-:S04]  /*10270*/  ISETP.NE.AND P1, PT, R0, 0x7, PT ;  /* 0x000000070000780c */ /* 0x000fc80003f25270 */
[----:B0-----:R-:W-:Y:S02]  /*10280*/  SEL R4, RZ, 0x1, P1 ;  /* 0x00000001ff047807 */ /* 0x001fe40000800000 */
[----:B------:R-:W-:Y:S02]  /*10290*/  SEL R3, R0, RZ, P1 ;  /* 0x000000ff00037207 */ /* 0x000fe40000800000 */
[----:B------:R-:W-:Y:S01]  /*102a0*/  LOP3.LUT R0, R11, R4, RZ, 0x3c, !PT ;  /* 0x000000040b007212 */ /* 0x000fe200078e3cff */
[----:B-1----:R-:W-:Y:S06]  /*102b0*/  @!P0 BRA `(.L_x_386) ;  /* 0x0000000400048947 */ /* 0x002fec0003800000 */
.L_x_400:
[----:B------:R-:W-:Y:S01]  /*102c0*/  IMAD R3, R3, 0x8, R2 ;  /* 0x0000000803037824 */ /* 0x000fe200078e0202 */
[----:B------:R-:W-:-:S07]  /*102d0*/  SHF.L.U32 R0, R0, 0x1f, RZ ;  /* 0x0000001f00007819 */ /* 0x000fce00000006ff */
.L_x_387:
[----:B-1----:R1:W2:Y:S02]  /*102e0*/  SYNCS.PHASECHK.TRANS64.TRYWAIT P0, [R3+URZ], R0 ;  /* 0x00000000030075a7 */ /* 0x0022a4000800017f */
[----:B--2---:R-:W-:Y:S05]  /*102f0*/  @!P0 NANOSLEEP.SYNCS 0x989680 ;  /* 0x009896800000895d */ /* 0x004fea0003900000 */
[----:B------:R-:W2:Y:S02]  /*10300*/  @!P0 SYNCS.PHASECHK.TRANS64 P0, [R3+URZ], R0 ;  /* 0x00000000030085a7 */ /* 0x000ea4000800007f */
[----:B--2---:R-:W-:Y:S05]  /*10310*/  @!P0 BRA `(.L_x_387) ;  /* 0xfffffffc00f08947 */ /* 0x004fea000383ffff */
.L_x_379:
[----:B------:R-:W-:Y:S05]  /*10320*/  BSYNC B0 ;  /* 0x0000000000007941 */ /* 0x000fea0003800000 */
.L_x_378:
[----:B------:R-:W-:Y:S05]  /*10330*/  EXIT ;  /* 0x000000000000794d */ /* 0x000fea0003800000 */
.L_x_17:
[----:B---3--:R3:W4:Y:S02]  /*10340*/  SYNCS.PHASECHK.TRANS64.TRYWAIT P1, [R3+URZ], R0 ;  /* 0x00000000030075a7 */ /* 0x008724000802017f */
[----:B----4-:R-:W-:Y:S05]  /*10350*/  @!P1 NANOSLEEP.SYNCS 0x989680 ;  /* 0x009896800000995d */ /* 0x010fea0003900000 */
[----:B------:R-:W4:Y:S02]  /*10360*/  @!P1 SYNCS.PHASECHK.TRANS64 P1, [R3+URZ], R0 ;  /* 0x00000000030095a7 */ /* 0x000f24000802007f */
[----:B----4-:R-:W-:Y:S05]  /*10370*/  @!P1 BRA `(.L_x_17) ;  /* 0xfffffffc00f09947 */ /* 0x010fea000383ffff */
[----:B------:R-:W-:Y:S05]  /*10380*/  BRA `(.L_x_16) ;  /* 0xffffff0c00c07947 */ /* 0x000fea000383ffff */
.L_x_22:
[----:B-1----:R-:W-:-:S04]  /*10390*/  MOV R5, UR8 ;  /* 0x0000000800057c02 */ /* 0x002fc80008000f00 */
[----:B------:R1:W2:Y:S03]  /*103a0*/  SYNCS.PHASECHK.TRANS64.TRYWAIT P1, [R5+URZ], R4 ;  /* 0x00000004050075a7 */ /* 0x0002a6000802017f */
[----:B--2---:R-:W-:Y:S05]  /*103b0*/  @!P1 NANOSLEEP.SYNCS 0x989680 ;  /* 0x009896800000995d */ /* 0x004fea0003900000 */
[----:B------:R-:W2:Y:S02]  /*103c0*/  @!P1 SYNCS.PHASECHK.TRANS64 P1, [R5+URZ], R4 ;  /* 0x00000004050095a7 */ /* 0x000ea4000802007f */
[----:B--2---:R-:W-:Y:S05]  /*103d0*/  @!P1 BRA `(.L_x_22) ;  /* 0xfffffffc00ec9947 */ /* 0x004fea000383ffff */
[----:B------:R-:W-:Y:S05]  /*103e0*/  BRA `(.L_x_21) ;  /* 0xffffff1c00f07947 */ /* 0x000fea000383ffff */
.L_x_365:
[----:B------:R-:W-:Y:S01]  /*103f0*/  BSSY B1, `(.L_x_388) ;  /* 0x0000006000017945 */ /* 0x000fe20003800000 */
[----:B------:R-:W-:-:S07]  /*10400*/  IMAD.MOV.U32 R15, RZ, RZ, -0x1 ;  /* 0xffffffffff0f7424 */ /* 0x000fce00078e00ff */
[----:B------:R-:W-:Y:S05]  /*10410*/  WARPSYNC.COLLECTIVE R15, `(.L_x_389) ;  /* 0x000000000f0c7348 */ /* 0x000fea0003c00000 */
[----:B------:R-:W-:Y:S02]  /*10420*/  ELECT P6, UR62, PT ;  /* 0x00000000003e782f */ /* 0x000fe400038c0000 */
[----:B------:R-:W-:Y:S01]  /*10430*/  MOV R14, UR62 ;  /* 0x0000003e000e7c02 */ /* 0x000fe20008000f00 */
[----:B------:R-:W-:Y:S10]  /*10440*/  ENDCOLLECTIVE ;  /* 0x000000000000791b */ /* 0x000ff40003800000 */
.L_x_389:
[----:B------:R-:W-:Y:S05]  /*10450*/  BSYNC B1 ;  /* 0x0000000000017941 */ /* 0x000fea0003800000 */
.L_x_388:
[----:B------:R-:W-:Y:S05]  /*10460*/  BRA `(.L_x_390) ;  /* 0xffffffec00c47947 */ /* 0x000fea000383ffff */
.L_x_368:
[----:B0-----:R0:W1:Y:S02]  /*10470*/  SYNCS.PHASECHK.TRANS64.TRYWAIT P1, [R14+URZ+0x38], R5 ;  /* 0x000038050e0075a7 */ /* 0x001064000802017f */
[----:B-1----:R-:W-:Y:S05]  /*10480*/  @!P1 NANOSLEEP.SYNCS 0x989680 ;  /* 0x009896800000995d */ /* 0x002fea0003900000 */
[----:B------:R-:W1:Y:S02]  /*10490*/  @!P1 SYNCS.PHASECHK.TRANS64 P1, [R14+URZ+0x38], R5 ;  /* 0x000038050e0095a7 */ /* 0x000e64000802007f */
[----:B-1----:R-:W-:Y:S05]  /*104a0*/  @!P1 BRA `(.L_x_368) ;  /* 0xfffffffc00f09947 */ /* 0x002fea000383ffff */
[----:B------:R-:W-:Y:S05]  /*104b0*/  BRA `(.L_x_391) ;  /* 0xffffffec00f87947 */ /* 0x000fea000383ffff */
.L_x_377:
[----:B------:R-:W-:Y:S01]  /*104c0*/  BSSY B0, `(.L_x_392) ;  /* 0x0000006000007945 */ /* 0x000fe20003800000 */
[----:B------:R-:W-:-:S07]  /*104d0*/  IMAD.MOV.U32 R15, RZ, RZ, -0x1 ;  /* 0xffffffffff0f7424 */ /* 0x000fce00078e00ff */
[----:B------:R-:W-:Y:S05]  /*104e0*/  WARPSYNC.COLLECTIVE R15, `(.L_x_393) ;  /* 0x000000000f0c7348 */ /* 0x000fea0003c00000 */
[----:B------:R-:W-:Y:S02]  /*104f0*/  ELECT P6, UR62, PT ;  /* 0x00000000003e782f */ /* 0x000fe400038c0000 */
[----:B------:R-:W-:Y:S01]  /*10500*/  MOV R14, UR62 ;  /* 0x0000003e000e7c02 */ /* 0x000fe20008000f00 */
[----:B------:R-:W-:Y:S10]  /*10510*/  ENDCOLLECTIVE ;  /* 0x000000000000791b */ /* 0x000ff40003800000 */
.L_x_393:
[----:B------:R-:W-:Y:S05]  /*10520*/  BSYNC B0 ;  /* 0x0000000000007941 */ /* 0x000fea0003800000 */
.L_x_392:
[----:B------:R-:W-:Y:S05]  /*10530*/  BRA `(.L_x_394) ;  /* 0xfffffff800607947 */ /* 0x000fea000383ffff */
.L_x_381:
[----:B0-----:R0:W1:Y:S02]  /*10540*/  SYNCS.PHASECHK.TRANS64.TRYWAIT P0, [R7+URZ], R4 ;  /* 0x00000004070075a7 */ /* 0x001064000800017f */
[----:B-1----:R-:W-:Y:S05]  /*10550*/  @!P0 NANOSLEEP.SYNCS 0x989680 ;  /* 0x009896800000895d */ /* 0x002fea0003900000 */
[----:B------:R-:W1:Y:S02]  /*10560*/  @!P0 SYNCS.PHASECHK.TRANS64 P0, [R7+URZ], R4 ;  /* 0x00000004070085a7 */ /* 0x000e64000800007f */
[----:B-1----:R-:W-:Y:S05]  /*10570*/  @!P0 BRA `(.L_x_381) ;  /* 0xfffffffc00f08947 */ /* 0x002fea000383ffff */
[----:B------:R-:W-:Y:S05]  /*10580*/  BRA `(.L_x_395) ;  /* 0xfffffff800a07947 */ /* 0x000fea000383ffff */
.L_x_382:
[----:B0-----:R0:W1:Y:S02]  /*10590*/  SYNCS.PHASECHK.TRANS64.TRYWAIT P0, [R8+URZ], R5 ;  /* 0x00000005080075a7 */ /* 0x001064000800017f */
[----:B-1----:R-:W-:Y:S05]  /*105a0*/  @!P0 NANOSLEEP.SYNCS 0x989680 ;  /* 0x009896800000895d */ /* 0x002fea0003900000 */
[----:B------:R-:W1:Y:S02]  /*105b0*/  @!P0 SYNCS.PHASECHK.TRANS64 P0, [R8+URZ], R5 ;  /* 0x00000005080085a7 */ /* 0x000e64000800007f */
[----:B-1----:R-:W-:Y:S05]  /*105c0*/  @!P0 BRA `(.L_x_382) ;  /* 0xfffffffc00f08947 */ /* 0x002fea000383ffff */
[----:B------:R-:W-:Y:S05]  /*105d0*/  BRA `(.L_x_396) ;  /* 0xfffffff800b07947 */ /* 0x000fea000383ffff */
.L_x_383:
[----:B0-----:R0:W1:Y:S02]  /*105e0*/  SYNCS.PHASECHK.TRANS64.TRYWAIT P0, [R9+URZ], R4 ;  /* 0x00000004090075a7 */ /* 0x001064000800017f */
[----:B-1----:R-:W-:Y:S05]  /*105f0*/  @!P0 NANOSLEEP.SYNCS 0x989680 ;  /* 0x009896800000895d */ /* 0x002fea0003900000 */
[----:B------:R-:W1:Y:S02]  /*10600*/  @!P0 SYNCS.PHASECHK.TRANS64 P0, [R9+URZ], R4 ;  /* 0x00000004090085a7 */ /* 0x000e64000800007f */
[----:B-1----:R-:W-:Y:S05]  /*10610*/  @!P0 BRA `(.L_x_383) ;  /* 0xfffffffc00f08947 */ /* 0x002fea000383ffff */
[----:B------:R-:W-:Y:S05]  /*10620*/  BRA `(.L_x_397) ;  /* 0xfffffff800c07947 */ /* 0x000fea000383ffff */
.L_x_384:
[----:B0-----:R0:W1:Y:S02]  /*10630*/  SYNCS.PHASECHK.TRANS64.TRYWAIT P0, [R8+URZ], R5 ;  /* 0x00000005080075a7 */ /* 0x001064000800017f */
[----:B-1----:R-:W-:Y:S05]  /*10640*/  @!P0 NANOSLEEP.SYNCS 0x989680 ;  /* 0x009896800000895d */ /* 0x002fea0003900000 */
[----:B------:R-:W1:Y:S02]  /*10650*/  @!P0 SYNCS.PHASECHK.TRANS64 P0, [R8+URZ], R5 ;  /* 0x00000005080085a7 */ /* 0x000e64000800007f */
[----:B-1----:R-:W-:Y:S05]  /*10660*/  @!P0 BRA `(.L_x_384) ;  /* 0xfffffffc00f08947 */ /* 0x002fea000383ffff */
[----:B------:R-:W-:Y:S05]  /*10670*/  BRA `(.L_x_398) ;  /* 0xfffffff800d07947 */ /* 0x000fea000383ffff */
.L_x_385:
[----:B0-----:R0:W1:Y:S02]  /*10680*/  SYNCS.PHASECHK.TRANS64.TRYWAIT P0, [R9+URZ], R4 ;  /* 0x00000004090075a7 */ /* 0x001064000800017f */
[----:B-1----:R-:W-:Y:S05]  /*10690*/  @!P0 NANOSLEEP.SYNCS 0x989680 ;  /* 0x009896800000895d */ /* 0x002fea0003900000 */
[----:B------:R-:W1:Y:S02]  /*106a0*/  @!P0 SYNCS.PHASECHK.TRANS64 P0, [R9+URZ], R4 ;  /* 0x00000004090085a7 */ /* 0x000e64000800007f */
[----:B-1----:R-:W-:Y:S05]  /*106b0*/  @!P0 BRA `(.L_x_385) ;  /* 0xfffffffc00f08947 */ /* 0x002fea000383ffff */
[----:B------:R-:W-:Y:S05]  /*106c0*/  BRA `(.L_x_399) ;  /* 0xfffffff800e07947 */ /* 0x000fea000383ffff */
.L_x_386:
[----:B0-----:R0:W1:Y:S02]  /*106d0*/  SYNCS.PHASECHK.TRANS64.TRYWAIT P0, [R6+URZ], R5 ;  /* 0x00000005060075a7 */ /* 0x001064000800017f */
[----:B-1----:R-:W-:Y:S05]  /*106e0*/  @!P0 NANOSLEEP.SYNCS 0x989680 ;  /* 0x009896800000895d */ /* 0x002fea0003900000 */
[----:B------:R-:W1:Y:S02]  /*106f0*/  @!P0 SYNCS.PHASECHK.TRANS64 P0, [R6+URZ], R5 ;  /* 0x00000005060085a7 */ /* 0x000e64000800007f */
[----:B-1----:R-:W-:Y:S05]  /*10700*/  @!P0 BRA `(.L_x_386) ;  /* 0xfffffffc00f08947 */ /* 0x002fea000383ffff */
[----:B------:R-:W-:Y:S05]  /*10710*/  BRA `(.L_x_400) ;  /* 0xfffffff800e87947 */ /* 0x000fea000383ffff */
.L_x_401:
[----:B------:R-:W-:-:S00]  /*10720*/  BRA `(.L_x_401) ;  /* 0xfffffffc00fc7947 */ /* 0x000fc0000383ffff */
[----:B------:R-:W-:-:S00]  /*10730*/  NOP ;  /* 0x0000000000007918 */ /* 0x000fc00000000000 */
        /* <DEDUP_REMOVED lines=12> */
.L_x_402:


//--------------------- .nv.global.init           --------------------------
	.section	.nv.global.init,"aw",@progbits
.nv.global.init:
	.type		$str$22,@object
	.size		$str$22,($str$23 - $str$22)
$str$22:
        /*0000*/ 	.byte	0x6b, 0x5f, 0x74, 0x69, 0x6c, 0x65, 0x5f, 0x63, 0x6f, 0x75, 0x6e, 0x74, 0x20, 0x3e, 0x3d, 0x20
        /*0010*/ 	.byte	0x31, 0x00
	.type		$str$23,@object
	.size		$str$23,(__unnamed_1 - $str$23)
$str$23:
        /*0012*/ 	.byte	0x2f, 0x74, 0x6d, 0x70, 0x2f, 0x63, 0x75, 0x74, 0x6c, 0x61, 0x73, 0x73, 0x5f, 0x73, 0x77, 0x65
        /*0022*/ 	.byte	0x65, 0x70, 0x5f, 0x73, 0x72, 0x63, 0x2f, 0x69, 0x6e, 0x63, 0x6c, 0x75, 0x64, 0x65, 0x2f, 0x63
        /*0032*/ 	.byte	0x75, 0x74, 0x6c, 0x61, 0x73, 0x73, 0x2f, 0x67, 0x65, 0x6d, 0x6d, 0x2f, 0x63, 0x6f, 0x6c, 0x6c
        /*0042*/ 	.byte	0x65, 0x63, 0x74, 0x69, 0x76, 0x65, 0x2f, 0x73, 0x6d, 0x39, 0x30, 0x5f, 0x6d, 0x6d, 0x61, 0x5f
        /*0052*/ 	.byte	0x74, 0x6d, 0x61, 0x5f, 0x67, 0x6d, 0x6d, 0x61, 0x5f, 0x73, 0x73, 0x5f, 0x77, 0x61, 0x72, 0x70
        /*0062*/ 	.byte	0x73, 0x70, 0x65, 0x63, 0x69, 0x61, 0x6c, 0x69, 0x7a, 0x65, 0x64, 0x2e, 0x68, 0x70, 0x70, 0x00
	.type		__unnamed_1,@object
	.size		__unnamed_1,(.L_0 - __unnamed_1)
__unnamed_1:
        /*0072*/ 	.byte	0x76, 0x6f, 0x69, 0x64, 0x20, 0x63, 0x75, 0x74, 0x6c, 0x61, 0x73, 0x73, 0x3a, 0x3a, 0x67, 0x65
        /* <DEDUP_REMOVED lines=179> */
        /*0bb2*/ 	.byte	0x3a, 0x69, 0x64, 0x65, 0x6e, 0x74, 0x69, 0x74, 0x79, 0x5d, 0x00
.L_0:


//--------------------- .nv.shared._ZN7cutlass13device_kernelINS_4gemm6kernel13GemmUniversalIN4cute5tupleIJiiiiEEENS1_10collective13CollectiveMmaINS1_34MainloopSm90TmaGmmaWarpSpecializedILi7ENS5_IJNS4_1CILi1EEESB_SB_EEENS1_35KernelTmaWarpSpecializedCooperativeEEENS5_IJNSA_ILi384EEENSA_ILi112EEENSA_ILi32EEEEEENS_6half_tENS5_IJlSB_lEEESJ_SK_NS4_8TiledMMAINS4_8MMA_AtomIJNS4_4SM904GMMA25MMA_64x16x16_F32F16F16_SSILNSO_5MajorE0ELSQ_0ELNSO_7ScaleInE1ELSR_1EEEEEENS4_6LayoutINS5_IJNSA_ILi2EEESB_SB_EEENS5_IJSB_NSA_ILi0EEESX_EEEEENS5_IJNS4_10UnderscoreES10_S10_EEEEENS4_13SM90_TMA_LOADENS4_14ComposedLayoutINS4_7SwizzleILi2ELi4ELi3EEENS4_18smem_ptr_flag_bitsILi16EEENSU_INS5_IJNSA_ILi8EEESH_EEENS5_IJSH_SB_EEEEEEEvNS4_8identityES13_S1D_vS1E_EENS_8epilogue10collective6detail29Sm90TmaWarpSpecializedAdapterINS1H_15DefaultEpilogueISJ_SK_SK_NS1G_6thread17LinearCombinationISJ_Li1EffLNS1L_9ScaleType4KindE0ELNS_15FloatRoundStyleE2ESJ_EENS1_15EpilogueDefaultEEEEEvvEEEEvNT_6ParamsE --------------------------
	.section	.nv.shared._ZN7cutlass13device_kernelINS_4gemm6kernel13GemmUniversalIN4cute5tupleIJiiiiEEENS1_10collective13CollectiveMmaINS1_34MainloopSm90TmaGmmaWarpSpecializedILi7ENS5_IJNS4_1CILi1EEESB_SB_EEENS1_35KernelTmaWarpSpecializedCooperativeEEENS5_IJNSA_ILi384EEENSA_ILi112EEENSA_ILi32EEEEEENS_6half_tENS5_IJlSB_lEEESJ_SK_NS4_8TiledMMAINS4_8MMA_AtomIJNS4_4SM904GMMA25MMA_64x16x16_F32F16F16_SSILNSO_5MajorE0ELSQ_0ELNSO_7ScaleInE1ELSR_1EEEEEENS4_6LayoutINS5_IJNSA_ILi2EEESB_SB_EEENS5_IJSB_NSA_ILi0EEESX_EEEEENS5_IJNS4_10UnderscoreES10_S10_EEEEENS4_13SM90_TMA_LOADENS4_14ComposedLayoutINS4_7SwizzleILi2ELi4ELi3EEENS4_18smem_ptr_flag_bitsILi16EEENSU_INS5_IJNSA_ILi8EEESH_EEENS5_IJSH_SB_EEEEEEEvNS4_8identityES13_S1D_vS1E_EENS_8epilogue10collective6detail29Sm90TmaWarpSpecializedAdapterINS1H_15DefaultEpilogueISJ_SK_SK_NS1G_6thread17LinearCombinationISJ_Li1EffLNS1L_9ScaleType4KindE0ELNS_15FloatRoundStyleE2ESJ_EENS1_15EpilogueDefaultEEEEEvvEEEEvNT_6ParamsE,"aw",@nobits
	.sectionflags	@""
	.align	16
	.zero		1024


//--------------------- .nv.shared.reserved.0     --------------------------
	.section	.nv.shared.reserved.0,"aw",@nobits
	.weak		__nv_reservedSMEM_offset_0_alias
	.size		__nv_reservedSMEM_offset_0_alias, 0, 0
	.other		__nv_reservedSMEM_offset_0_alias,@"STO_CUDA_RESERVED_SHARED STV_DEFAULT"
__nv_reservedSMEM_offset_0_alias:
	.zero		0


//--------------------- .nv.global                --------------------------
	.section	.nv.global,"aw",@nobits
.nv.global:
	.type		_ZN39_INTERNAL_947c71e9_4_k_cu_6c217a9b_71714cute1_E,@object
	.size		_ZN39_INTERNAL_947c71e9_4_k_cu_6c217a9b_71714cute1_E,(_ZN39_INTERNAL_947c71e9_4_k_cu_6c217a9b_71714cuda3std3__45__cpo6cbeginE - _ZN39_INTERNAL_947c71e9_4_k_cu_6c217a9b_71714cute1_E)
_ZN39_INTERNAL_947c71e9_4_k_cu_6c217a9b_71714cute1_E:
	.zero		1
	.type		_ZN39_INTERNAL_947c71e9_4_k_cu_6c217a9b_71714cuda3std3__45__cpo6cbeginE,@object
	.size		_ZN39_INTERNAL_947c71e9_4_k_cu_6c217a9b_71714cuda3std3__45__cpo6cbeginE,(_ZN39_INTERNAL_947c71e9_4_k_cu_6c217a9b_71714cuda3std3__48in_placeE - _ZN39_INTERNAL_947c71e9_4_k_cu_6c217a9b_71714cuda3std3__45__cpo6cbeginE)
_ZN39_INTERNAL_947c71e9_4_k_cu_6c217a9b_71714cuda3std3__45__cpo6cbeginE:
	.zero		1
	.type		_ZN39_INTERNAL_947c71e9_4_k_cu_6c217a9b_71714cuda3std3__48in_placeE,@object
	.size		_ZN39_INTERNAL_947c71e9_4_k_cu_6c217a9b_71714cuda3std3__48in_placeE,(_ZN39_INTERNAL_947c71e9_4_k_cu_6c217a9b_71714cuda3std6ranges3__45__cpo9iter_moveE - _ZN39_INTERNAL_947c71e9_4_k_cu_6c217a9b_71714cuda3std3__48in_placeE)
_ZN39_INTERNAL_947c71e9_4_k_cu_6c217a9b_71714cuda3std3__48in_placeE:
	.zero		1
	.type		_ZN39_INTERNAL_947c71e9_4_k_cu_6c217a9b_71714cuda3std6ranges3__45__cpo9iter_moveE,@object
	.size		_ZN39_INTERNAL_947c71e9_4_k_cu_6c217a9b_71714cuda3std6ranges3__45__cpo9iter_moveE,(_ZN39_INTERNAL_947c71e9_4_k_cu_6c217a9b_71714cuda3std3__45__cpo5beginE - _ZN39_INTERNAL_947c71e9_4_k_cu_6c217a9b_71714cuda3std6ranges3__45__cpo9iter_moveE)
_ZN39_INTERNAL_947c71e9_4_k_cu_6c217a9b_71714cuda3std6ranges3__45__cpo9iter_moveE:
	.zero		1
	.type		_ZN39_INTERNAL_947c71e9_4_k_cu_6c217a9b_71714cuda3std3__45__cpo5beginE,@object
	.size		_ZN39_INTERNAL_947c71e9_4_k_cu_6c217a9b_71714cuda3std3__45__cpo5beginE,(_ZN39_INTERNAL_947c71e9_4_k_cu_6c217a9b_71714cuda3std3__441_GLOBAL__N__947c71e9_4_k_cu_6c217a9b_71716ignoreE - _ZN39_INTERNAL_947c71e9_4_k_cu_6c217a9b_71714cuda3std3__45__cpo5beginE)
_ZN39_INTERNAL_947c71e9_4_k_cu_6c217a9b_71714cuda3std3__45__cpo5beginE:
	.zero		1
	.type		_ZN39_INTERNAL_947c71e9_4_k_cu_6c217a9b_71714cuda3std3__441_GLOBAL__N__947c71e9_4_k_cu_6c217a9b_71716ignoreE,@object
	.size		_ZN39_INTERNAL_947c71e9_4_k_cu_6c217a9b_71714cuda3std3__441_GLOBAL__N__947c71e9_4_k_cu_6c217a9b_71716ignoreE,(_ZN39_INTERNAL_947c71e9_4_k_cu_6c217a9b_71714cute7productE - _ZN39_INTERNAL_947c71e9_4_k_cu_6c217a9b_71714cuda3std3__441_GLOBAL__N__947c71e9_4_k_cu_6c217a9b_71716ignoreE)
_ZN39_INTERNAL_947c71e9_4_k_cu_6c217a9b_71714cuda3std3__441_GLOBAL__N__947c71e9_4_k_cu_6c217a9b_71716ignoreE:
	.zero		1
	.type		_ZN39_INTERNAL_947c71e9_4_k_cu_6c217a9b_71714cute7productE,@object
	.size		_ZN39_INTERNAL_947c71e9_4_k_cu_6c217a9b_71714cute7productE,(_ZN39_INTERNAL_947c71e9_4_k_cu_6c217a9b_71714cuda3std3__45__cpo3endE - _ZN39_INTERNAL_947c71e9_4_k_cu_6c217a9b_71714cute7productE)
_ZN39_INTERNAL_947c71e9_4_k_cu_6c217a9b_71714cute7productE:
	.zero		1
	.type		_ZN39_INTERNAL_947c71e9_4_k_cu_6c217a9b_71714cuda3std3__45__cpo3endE,@object
	.size		_ZN39_INTERNAL_947c71e9_4_k_cu_6c217a9b_71714cuda3std3__45__cpo3endE,(_ZN39_INTERNAL_947c71e9_4_k_cu_6c217a9b_71714cuda3std3__419piecewise_constructE - _ZN39_INTERNAL_947c71e9_4_k_cu_6c217a9b_71714cuda3std3__45__cpo3endE)
_ZN39_INTERNAL_947c71e9_4_k_cu_6c217a9b_71714cuda3std3__45__cpo3endE:
	.zero		1
	.type		_ZN39_INTERNAL_947c71e9_4_k_cu_6c217a9b_71714cuda3std3__419piecewise_constructE,@object
	.size		_ZN39_INTERNAL_947c71e9_4_k_cu_6c217a9b_71714cuda3std3__419piecewise_constructE,(_ZN39_INTERNAL_947c71e9_4_k_cu_6c217a9b_71714cuda3std3__45__cpo4cendE - _ZN39_INTERNAL_947c71e9_4_k_cu_6c217a9b_71714cuda3std3__419piecewise_constructE)
_ZN39_INTERNAL_947c71e9_4_k_cu_6c217a9b_71714cuda3std3__419piecewise_constructE:
	.zero		1
	.type		_ZN39_INTERNAL_947c71e9_4_k_cu_6c217a9b_71714cuda3std3__45__cpo4cendE,@object
	.size		_ZN39_INTERNAL_947c71e9_4_k_cu_6c217a9b_71714cuda3std3__45__cpo4cendE,(_ZN39_INTERNAL_947c71e9_4_k_cu_6c217a9b_71714cuda3std6ranges3__45__cpo4swapE - _ZN39_INTERNAL_947c71e9_4_k_cu_6c217a9b_71714cuda3std3__45__cpo4cendE)
_ZN39_INTERNAL_947c71e9_4_k_cu_6c217a9b_71714cuda3std3__45__cpo4cendE:
	.zero		1
	.type		_ZN39_INTERNAL_947c71e9_4_k_cu_6c217a9b_71714cuda3std6ranges3__45__cpo4swapE,@object
	.size		_ZN39_INTERNAL_947c71e9_4_k_cu_6c217a9b_71714cuda3std6ranges3__45__cpo4swapE,(.L_8 - _ZN39_INTERNAL_947c71e9_4_k_cu_6c217a9b_71714cuda3std6ranges3__45__cpo4swapE)
_ZN39_INTERNAL_947c71e9_4_k_cu_6c217a9b_71714cuda3std6ranges3__45__cpo4swapE:
	.zero		1
.L_8:


//--------------------- .nv.constant0._ZN7cutlass13device_kernelINS_4gemm6kernel13GemmUniversalIN4cute5tupleIJiiiiEEENS1_10collective13CollectiveMmaINS1_34MainloopSm90TmaGmmaWarpSpecializedILi7ENS5_IJNS4_1CILi1EEESB_SB_EEENS1_35KernelTmaWarpSpecializedCooperativeEEENS5_IJNSA_ILi384EEENSA_ILi112EEENSA_ILi32EEEEEENS_6half_tENS5_IJlSB_lEEESJ_SK_NS4_8TiledMMAINS4_8MMA_AtomIJNS4_4SM904GMMA25MMA_64x16x16_F32F16F16_SSILNSO_5MajorE0ELSQ_0ELNSO_7ScaleInE1ELSR_1EEEEEENS4_6LayoutINS5_IJNSA_ILi2EEESB_SB_EEENS5_IJSB_NSA_ILi0EEESX_EEEEENS5_IJNS4_10UnderscoreES10_S10_EEEEENS4_13SM90_TMA_LOADENS4_14ComposedLayoutINS4_7SwizzleILi2ELi4ELi3EEENS4_18smem_ptr_flag_bitsILi16EEENSU_INS5_IJNSA_ILi8EEESH_EEENS5_IJSH_SB_EEEEEEEvNS4_8identityES13_S1D_vS1E_EENS_8epilogue10collective6detail29Sm90TmaWarpSpecializedAdapterINS1H_15DefaultEpilogueISJ_SK_SK_NS1G_6thread17LinearCombinationISJ_Li1EffLNS1L_9ScaleType4KindE0ELNS_15FloatRoundStyleE2ESJ_EENS1_15EpilogueDefaultEEEEEvvEEEEvNT_6ParamsE --------------------------
	.section	.nv.constant0._ZN7cutlass13device_kernelINS_4gemm6kernel13GemmUniversalIN4cute5tupleIJiiiiEEENS1_10collective13CollectiveMmaINS1_34MainloopSm90TmaGmmaWarpSpecializedILi7ENS5_IJNS4_1CILi1EEESB_SB_EEENS1_35KernelTmaWarpSpecializedCooperativeEEENS5_IJNSA_ILi384EEENSA_ILi112EEENSA_ILi32EEEEEENS_6half_tENS5_IJlSB_lEEESJ_SK_NS4_8TiledMMAINS4_8MMA_AtomIJNS4_4SM904GMMA25MMA_64x16x16_F32F16F16_SSILNSO_5MajorE0ELSQ_0ELNSO_7ScaleInE1ELSR_1EEEEEENS4_6LayoutINS5_IJNSA_ILi2EEESB_SB_EEENS5_IJSB_NSA_ILi0EEESX_EEEEENS5_IJNS4_10UnderscoreES10_S10_EEEEENS4_13SM90_TMA_LOADENS4_14ComposedLayoutINS4_7SwizzleILi2ELi4ELi3EEENS4_18smem_ptr_flag_bitsILi16EEENSU_INS5_IJNSA_ILi8EEESH_EEENS5_IJSH_SB_EEEEEEEvNS4_8identityES13_S1D_vS1E_EENS_8epilogue10collective6detail29Sm90TmaWarpSpecializedAdapterINS1H_15DefaultEpilogueISJ_SK_SK_NS1G_6thread17LinearCombinationISJ_Li1EffLNS1L_9ScaleType4KindE0ELNS_15FloatRoundStyleE2ESJ_EENS1_15EpilogueDefaultEEEEEvvEEEEvNT_6ParamsE,"a",@progbits
	.sectionflags	@""
	.align	4
.nv.constant0._ZN7cutlass13device_kernelINS_4gemm6kernel13GemmUniversalIN4cute5tupleIJiiiiEEENS1_10collective13CollectiveMmaINS1_34MainloopSm90TmaGmmaWarpSpecializedILi7ENS5_IJNS4_1CILi1EEESB_SB_EEENS1_35KernelTmaWarpSpecializedCooperativeEEENS5_IJNSA_ILi384EEENSA_ILi112EEENSA_ILi32EEEEEENS_6half_tENS5_IJlSB_lEEESJ_SK_NS4_8TiledMMAINS4_8MMA_AtomIJNS4_4SM904GMMA25MMA_64x16x16_F32F16F16_SSILNSO_5MajorE0ELSQ_0ELNSO_7ScaleInE1ELSR_1EEEEEENS4_6LayoutINS5_IJNSA_ILi2EEESB_SB_EEENS5_IJSB_NSA_ILi0EEESX_EEEEENS5_IJNS4_10UnderscoreES10_S10_EEEEENS4_13SM90_TMA_LOADENS4_14ComposedLayoutINS4_7SwizzleILi2ELi4ELi3EEENS4_18smem_ptr_flag_bitsILi16EEENSU_INS5_IJNSA_ILi8EEESH_EEENS5_IJSH_SB_EEEEEEEvNS4_8identityES13_S1D_vS1E_EENS_8epilogue10collective6detail29Sm90TmaWarpSpecializedAdapterINS1H_15DefaultEpilogueISJ_SK_SK_NS1G_6thread17LinearCombinationISJ_Li1EffLNS1L_9ScaleType4KindE0ELNS_15FloatRoundStyleE2ESJ_EENS1_15EpilogueDefaultEEEEEvvEEEEvNT_6ParamsE:
	.zero		1664


//--------------------- SYMBOLS --------------------------

	.type		.nv.reservedSmem.offset0,@object
	.size		.nv.reservedSmem.offset0,0x4
	.type		__assertfail,@function
